	.target	sm_100a

	.elftype	@"ET_EXEC"


//--------------------- .note.nv.tkinfo           --------------------------
	.section	.note.nv.tkinfo,"",@"SHT_NOTE"
	.sectionflags	@"SHF_NOTE_NV_TKINFO"
	.tkinfo
        /*0018*/ 	.word	0x00000002
        /*0030*/ 	.string	""
        /*0030*/ 	.string	"ptxas"
        /*0030*/ 	.string	"Cuda compilation tools, release 13.0, V13.0.88"
        /*0030*/ 	.string	"Build cuda_13.0.r13.0/compiler.36424714_0"
        /*0030*/ 	.string	"-arch sm_100a -m 64 "



//--------------------- .note.nv.cuinfo           --------------------------
	.section	.note.nv.cuinfo,"",@"SHT_NOTE"
	.sectionflags	@"SHF_NOTE_NV_CUINFO"
        /*0018*/ 	.short	0x0002
        /*001a*/ 	.short	0x0064
        /*001c*/ 	.short	0x0082
	.zero		2


//--------------------- .nv.info                  --------------------------
	.section	.nv.info,"",@"SHT_CUDA_INFO"
	.align	4


	//----- nvinfo : EIATTR_REGCOUNT
	.align		4
        /*0000*/ 	.byte	0x04, 0x2f
        /*0002*/ 	.short	(.L_19 - .L_18)
	.align		4
.L_18:
        /*0004*/ 	.word	index@(_ZN7cutlass13device_kernelINS_4conv6kernel13ConvUniversalINS1_16ConvProblemShapeILNS1_8OperatorE0ELi3EEENS1_10collective14CollectiveConvINS1_47MainloopSm100TmaUmmaWarpSpecializedImplicitGemmILS5_0ELi13ELi3ELi1ELi2EN4cute5tupleIJNSA_1CILi1EEESD_SD_EEEEENSB_IJNSC_ILi64EEESG_NSB_IJSG_EEEEEENS_6half_tESJ_NSA_8TiledMMAINSA_8MMA_AtomIJNSA_20SM100_MMA_F16BF16_SSISJ_SJ_fLi64ELi64ELNSA_4UMMA5MajorE0ELSO_0ELNSN_7ScaleInE0ELSP_0EEEEEENSA_6LayoutISE_NSB_IJNSC_ILi0EEEST_ST_EEEEENSB_IJNSA_10UnderscoreESW_SW_EEEEENS7_6detail27Sm100ImplicitGemmTileTraitsINSA_20SM90_TMA_LOAD_IM2COLENSA_14ComposedLayoutINSA_7SwizzleILi3ELi4ELi3EEENSA_18smem_ptr_flag_bitsILi16EEENSS_INSB_IJNSC_ILi8EEESG_EEENSB_IJSG_SD_EEEEEEEvEENS10_INSA_13SM90_TMA_LOADES1B_vEEEENS_8epilogue10collective18CollectiveEpilogueINS1G_23Sm100TmaWarpSpecializedILi3ELi2ELi16ELb1ELb0EEEJSI_NSB_IJNSS_ISG_SD_EENSS_INSC_ILi32EEESD_EEEEESJ_NSB_IJNSB_IJllllEEESD_ST_EEESJ_S1Q_NS1G_6fusion15FusionCallbacksIS1K_NS1R_17LinearCombinationISJ_fSJ_fLNS_15FloatRoundStyleE2EEESI_S1O_JEEENSA_5SM1004TMEM4LOAD26SM100_TMEM_LOAD_16dp256b4xES11_NS12_INS13_ILi2ELi4ELi3EEES16_NSS_INSB_IJS17_S1M_EEENSB_IJS1M_SD_EEEEEEENSA_17SM75_U32x4_LDSM_NENSA_21SM90_TMA_STORE_IM2COLES25_NSA_17SM90_U32x4_STSM_NENSA_39AutoVectorizingCopyWithAssumedAlignmentILi128EEEEEEvvEEEEvNT_6ParamsE)
        /*0008*/ 	.word	0x0000004d


	//----- nvinfo : EIATTR_FRAME_SIZE
	.align		4
.L_19:
        /*000c*/ 	.byte	0x04, 0x11
        /*000e*/ 	.short	(.L_21 - .L_20)
	.align		4
.L_20:
        /*0010*/ 	.word	index@($__internal_2_$__cuda_sm10x_tcgen05_guardrail_trap_unallocated_columns_being_dealloced)
        /*0014*/ 	.word	0x00000008


	//----- nvinfo : EIATTR_FRAME_SIZE
	.align		4
.L_21:
        /*0018*/ 	.byte	0x04, 0x11
        /*001a*/ 	.short	(.L_23 - .L_22)
	.align		4
.L_22:
        /*001c*/ 	.word	index@($__internal_1_$__cuda_sm10x_tcgen05_guardrail_trap_phase_invalid_during_alloc)
        /*0020*/ 	.word	0x00000008


	//----- nvinfo : EIATTR_FRAME_SIZE
	.align		4
.L_23:
        /*0024*/ 	.byte	0x04, 0x11
        /*0026*/ 	.short	(.L_25 - .L_24)
	.align		4
.L_24:
        /*0028*/ 	.word	index@($__internal_0_$__cuda_sm10x_tcgen05_guardrail_trap_col_being_dealloced_not_returned_by_alloc)
        /*002c*/ 	.word	0x00000008


	//----- nvinfo : EIATTR_FRAME_SIZE
	.align		4
.L_25:
        /*0030*/ 	.byte	0x04, 0x11
        /*0032*/ 	.short	(.L_27 - .L_26)
	.align		4
.L_26:
        /*0034*/ 	.word	index@(_ZN7cutlass13device_kernelINS_4conv6kernel13ConvUniversalINS1_16ConvProblemShapeILNS1_8OperatorE0ELi3EEENS1_10collective14CollectiveConvINS1_47MainloopSm100TmaUmmaWarpSpecializedImplicitGemmILS5_0ELi13ELi3ELi1ELi2EN4cute5tupleIJNSA_1CILi1EEESD_SD_EEEEENSB_IJNSC_ILi64EEESG_NSB_IJSG_EEEEEENS_6half_tESJ_NSA_8TiledMMAINSA_8MMA_AtomIJNSA_20SM100_MMA_F16BF16_SSISJ_SJ_fLi64ELi64ELNSA_4UMMA5MajorE0ELSO_0ELNSN_7ScaleInE0ELSP_0EEEEEENSA_6LayoutISE_NSB_IJNSC_ILi0EEEST_ST_EEEEENSB_IJNSA_10UnderscoreESW_SW_EEEEENS7_6detail27Sm100ImplicitGemmTileTraitsINSA_20SM90_TMA_LOAD_IM2COLENSA_14ComposedLayoutINSA_7SwizzleILi3ELi4ELi3EEENSA_18smem_ptr_flag_bitsILi16EEENSS_INSB_IJNSC_ILi8EEESG_EEENSB_IJSG_SD_EEEEEEEvEENS10_INSA_13SM90_TMA_LOADES1B_vEEEENS_8epilogue10collective18CollectiveEpilogueINS1G_23Sm100TmaWarpSpecializedILi3ELi2ELi16ELb1ELb0EEEJSI_NSB_IJNSS_ISG_SD_EENSS_INSC_ILi32EEESD_EEEEESJ_NSB_IJNSB_IJllllEEESD_ST_EEESJ_S1Q_NS1G_6fusion15FusionCallbacksIS1K_NS1R_17LinearCombinationISJ_fSJ_fLNS_15FloatRoundStyleE2EEESI_S1O_JEEENSA_5SM1004TMEM4LOAD26SM100_TMEM_LOAD_16dp256b4xES11_NS12_INS13_ILi2ELi4ELi3EEES16_NSS_INSB_IJS17_S1M_EEENSB_IJS1M_SD_EEEEEEENSA_17SM75_U32x4_LDSM_NENSA_21SM90_TMA_STORE_IM2COLES25_NSA_17SM90_U32x4_STSM_NENSA_39AutoVectorizingCopyWithAssumedAlignmentILi128EEEEEEvvEEEEvNT_6ParamsE)
        /*0038*/ 	.word	0x00000008


	//----- nvinfo : EIATTR_MIN_STACK_SIZE
	.align		4
.L_27:
        /*003c*/ 	.byte	0x04, 0x12
        /*003e*/ 	.short	(.L_29 - .L_28)
	.align		4
.L_28:
        /*0040*/ 	.word	index@(_ZN7cutlass13device_kernelINS_4conv6kernel13ConvUniversalINS1_16ConvProblemShapeILNS1_8OperatorE0ELi3EEENS1_10collective14CollectiveConvINS1_47MainloopSm100TmaUmmaWarpSpecializedImplicitGemmILS5_0ELi13ELi3ELi1ELi2EN4cute5tupleIJNSA_1CILi1EEESD_SD_EEEEENSB_IJNSC_ILi64EEESG_NSB_IJSG_EEEEEENS_6half_tESJ_NSA_8TiledMMAINSA_8MMA_AtomIJNSA_20SM100_MMA_F16BF16_SSISJ_SJ_fLi64ELi64ELNSA_4UMMA5MajorE0ELSO_0ELNSN_7ScaleInE0ELSP_0EEEEEENSA_6LayoutISE_NSB_IJNSC_ILi0EEEST_ST_EEEEENSB_IJNSA_10UnderscoreESW_SW_EEEEENS7_6detail27Sm100ImplicitGemmTileTraitsINSA_20SM90_TMA_LOAD_IM2COLENSA_14ComposedLayoutINSA_7SwizzleILi3ELi4ELi3EEENSA_18smem_ptr_flag_bitsILi16EEENSS_INSB_IJNSC_ILi8EEESG_EEENSB_IJSG_SD_EEEEEEEvEENS10_INSA_13SM90_TMA_LOADES1B_vEEEENS_8epilogue10collective18CollectiveEpilogueINS1G_23Sm100TmaWarpSpecializedILi3ELi2ELi16ELb1ELb0EEEJSI_NSB_IJNSS_ISG_SD_EENSS_INSC_ILi32EEESD_EEEEESJ_NSB_IJNSB_IJllllEEESD_ST_EEESJ_S1Q_NS1G_6fusion15FusionCallbacksIS1K_NS1R_17LinearCombinationISJ_fSJ_fLNS_15FloatRoundStyleE2EEESI_S1O_JEEENSA_5SM1004TMEM4LOAD26SM100_TMEM_LOAD_16dp256b4xES11_NS12_INS13_ILi2ELi4ELi3EEES16_NSS_INSB_IJS17_S1M_EEENSB_IJS1M_SD_EEEEEEENSA_17SM75_U32x4_LDSM_NENSA_21SM90_TMA_STORE_IM2COLES25_NSA_17SM90_U32x4_STSM_NENSA_39AutoVectorizingCopyWithAssumedAlignmentILi128EEEEEEvvEEEEvNT_6ParamsE)
        /*0044*/ 	.word	0x00000008
.L_29:


//--------------------- .nv.compat                --------------------------
	.section	.nv.compat,"",@"SHT_CUDA_COMPAT_INFO"
	.align	4
        /*0000*/ 	.byte	0x02, 0x09, 0x01, 0x00, 0x02, 0x02, 0x02, 0x00, 0x02, 0x05, 0x05, 0x00, 0x03, 0x07, 0x01, 0x01
        /*0010*/ 	.byte	0x02, 0x03, 0x01, 0x00, 0x02, 0x06, 0x01, 0x00, 0x04, 0x0b, 0x08, 0x00, 0x09, 0x00, 0x00, 0x00
        /*0020*/ 	.byte	0x00, 0x00, 0x00, 0x00


//--------------------- .nv.info._ZN7cutlass13device_kernelINS_4conv6kernel13ConvUniversalINS1_16ConvProblemShapeILNS1_8OperatorE0ELi3EEENS1_10collective14CollectiveConvINS1_47MainloopSm100TmaUmmaWarpSpecializedImplicitGemmILS5_0ELi13ELi3ELi1ELi2EN4cute5tupleIJNSA_1CILi1EEESD_SD_EEEEENSB_IJNSC_ILi64EEESG_NSB_IJSG_EEEEEENS_6half_tESJ_NSA_8TiledMMAINSA_8MMA_AtomIJNSA_20SM100_MMA_F16BF16_SSISJ_SJ_fLi64ELi64ELNSA_4UMMA5MajorE0ELSO_0ELNSN_7ScaleInE0ELSP_0EEEEEENSA_6LayoutISE_NSB_IJNSC_ILi0EEEST_ST_EEEEENSB_IJNSA_10UnderscoreESW_SW_EEEEENS7_6detail27Sm100ImplicitGemmTileTraitsINSA_20SM90_TMA_LOAD_IM2COLENSA_14ComposedLayoutINSA_7SwizzleILi3ELi4ELi3EEENSA_18smem_ptr_flag_bitsILi16EEENSS_INSB_IJNSC_ILi8EEESG_EEENSB_IJSG_SD_EEEEEEEvEENS10_INSA_13SM90_TMA_LOADES1B_vEEEENS_8epilogue10collective18CollectiveEpilogueINS1G_23Sm100TmaWarpSpecializedILi3ELi2ELi16ELb1ELb0EEEJSI_NSB_IJNSS_ISG_SD_EENSS_INSC_ILi32EEESD_EEEEESJ_NSB_IJNSB_IJllllEEESD_ST_EEESJ_S1Q_NS1G_6fusion15FusionCallbacksIS1K_NS1R_17LinearCombinationISJ_fSJ_fLNS_15FloatRoundStyleE2EEESI_S1O_JEEENSA_5SM1004TMEM4LOAD26SM100_TMEM_LOAD_16dp256b4xES11_NS12_INS13_ILi2ELi4ELi3EEES16_NSS_INSB_IJS17_S1M_EEENSB_IJS1M_SD_EEEEEEENSA_17SM75_U32x4_LDSM_NENSA_21SM90_TMA_STORE_IM2COLES25_NSA_17SM90_U32x4_STSM_NENSA_39AutoVectorizingCopyWithAssumedAlignmentILi128EEEEEEvvEEEEvNT_6ParamsE --------------------------
	.section	.nv.info._ZN7cutlass13device_kernelINS_4conv6kernel13ConvUniversalINS1_16ConvProblemShapeILNS1_8OperatorE0ELi3EEENS1_10collective14CollectiveConvINS1_47MainloopSm100TmaUmmaWarpSpecializedImplicitGemmILS5_0ELi13ELi3ELi1ELi2EN4cute5tupleIJNSA_1CILi1EEESD_SD_EEEEENSB_IJNSC_ILi64EEESG_NSB_IJSG_EEEEEENS_6half_tESJ_NSA_8TiledMMAINSA_8MMA_AtomIJNSA_20SM100_MMA_F16BF16_SSISJ_SJ_fLi64ELi64ELNSA_4UMMA5MajorE0ELSO_0ELNSN_7ScaleInE0ELSP_0EEEEEENSA_6LayoutISE_NSB_IJNSC_ILi0EEEST_ST_EEEEENSB_IJNSA_10UnderscoreESW_SW_EEEEENS7_6detail27Sm100ImplicitGemmTileTraitsINSA_20SM90_TMA_LOAD_IM2COLENSA_14ComposedLayoutINSA_7SwizzleILi3ELi4ELi3EEENSA_18smem_ptr_flag_bitsILi16EEENSS_INSB_IJNSC_ILi8EEESG_EEENSB_IJSG_SD_EEEEEEEvEENS10_INSA_13SM90_TMA_LOADES1B_vEEEENS_8epilogue10collective18CollectiveEpilogueINS1G_23Sm100TmaWarpSpecializedILi3ELi2ELi16ELb1ELb0EEEJSI_NSB_IJNSS_ISG_SD_EENSS_INSC_ILi32EEESD_EEEEESJ_NSB_IJNSB_IJllllEEESD_ST_EEESJ_S1Q_NS1G_6fusion15FusionCallbacksIS1K_NS1R_17LinearCombinationISJ_fSJ_fLNS_15FloatRoundStyleE2EEESI_S1O_JEEENSA_5SM1004TMEM4LOAD26SM100_TMEM_LOAD_16dp256b4xES11_NS12_INS13_ILi2ELi4ELi3EEES16_NSS_INSB_IJS17_S1M_EEENSB_IJS1M_SD_EEEEEEENSA_17SM75_U32x4_LDSM_NENSA_21SM90_TMA_STORE_IM2COLES25_NSA_17SM90_U32x4_STSM_NENSA_39AutoVectorizingCopyWithAssumedAlignmentILi128EEEEEEvvEEEEvNT_6ParamsE,"",@"SHT_CUDA_INFO"
	.sectionflags	@""
	.align	4


	//----- nvinfo : EIATTR_CUDA_API_VERSION
	.align		4
        /*0000*/ 	.byte	0x04, 0x37
        /*0002*/ 	.short	(.L_31 - .L_30)
.L_30:
        /*0004*/ 	.word	0x00000082


	//----- nvinfo : EIATTR_KPARAM_INFO
	.align		4
.L_31:
        /*0008*/ 	.byte	0x04, 0x17
        /*000a*/ 	.short	(.L_33 - .L_32)
.L_32:
        /*000c*/ 	.word	0x00000000
        /*0010*/ 	.short	0x0000
        /*0012*/ 	.short	0x0000
        /*0014*/ 	.byte	0x00, 0xf0, 0x01, 0x24


	//----- nvinfo : EIATTR_AT_ENTRY_FRAGMENTS
	.align		4
.L_33:
        /*0018*/ 	.byte	0x04, 0x4f
        /*001a*/ 	.short	(.L_35 - .L_34)


	//   ....[0]....
.L_34:
        /*001c*/ 	.word	0x00000006


	//----- nvinfo : EIATTR_RESERVED_SMEM_USED
	.align		4
.L_35:
        /*0020*/ 	.byte	0x01, 0x41
	.zero		2


	//----- nvinfo : EIATTR_SPARSE_MMA_MASK
	.align		4
        /*0024*/ 	.byte	0x03, 0x50
        /*0026*/ 	.short	0x0000


	//----- nvinfo : EIATTR_TCGEN05_1CTA_USED
	.align		4
        /*0028*/ 	.byte	0x01, 0x51
	.zero		2


	//----- nvinfo : EIATTR_MAXREG_COUNT
	.align		4
        /*002c*/ 	.byte	0x03, 0x1b
        /*002e*/ 	.short	0x00ff


	//----- nvinfo : EIATTR_NUM_BARRIERS
	.align		4
        /*0030*/ 	.byte	0x02, 0x4c
        /*0032*/ 	.byte	0x07
	.zero		1


	//----- nvinfo : EIATTR_EXTERNS
	.align		4
        /*0034*/ 	.byte	0x04, 0x0f
        /*0036*/ 	.short	(.L_37 - .L_36)


	//   ....[0]....
	.align		4
.L_36:
        /*0038*/ 	.word	index@(__assertfail)


	//----- nvinfo : EIATTR_MERCURY_ISA_VERSION
	.align		4
.L_37:
        /*003c*/ 	.byte	0x03, 0x5f
        /*003e*/ 	.short	0x0101


	//----- nvinfo : EIATTR_INT_WARP_WIDE_INSTR_OFFSETS
	.align		4
        /*0040*/ 	.byte	0x04, 0x31
        /*0042*/ 	.short	(.L_39 - .L_38)


	//   ....[0]....
.L_38:
        /*0044*/ 	.word	0x00004270


	//   ....[1]....
        /*0048*/ 	.word	0x00004290


	//   ....[2]....
        /*004c*/ 	.word	0x000042c0


	//   ....[3]....
        /*0050*/ 	.word	0x00004fc0


	//   ....[4]....
        /*0054*/ 	.word	0x000050e0


	//   ....[5]....
        /*0058*/ 	.word	0x00005290


	//   ....[6]....
        /*005c*/ 	.word	0x000052f0


	//----- nvinfo : EIATTR_COOP_GROUP_MASK_REGIDS
	.align		4
.L_39:
        /*0060*/ 	.byte	0x04, 0x29
        /*0062*/ 	.short	(.L_41 - .L_40)


	//   ....[0]....
.L_40:
        /*0064*/ 	.word	0xffffffff


	//   ....[1]....
        /*0068*/ 	.word	0xffffffff


	//   ....[2]....
        /*006c*/ 	.word	0xffffffff


	//   ....[3]....
        /*0070*/ 	.word	0xffffffff


	//   ....[4]....
        /*0074*/ 	.word	0xffffffff


	//   ....[5]....
        /*0078*/ 	.word	0xffffffff


	//   ....[6]....
        /*007c*/ 	.word	0xffffffff


	//   ....[7]....
        /*0080*/ 	.word	0xffffffff


	//   ....[8]....
        /*0084*/ 	.word	0xffffffff


	//   ....[9]....
        /*0088*/ 	.word	0xffffffff


	//   ....[10]....
        /*008c*/ 	.word	0xffffffff


	//   ....[11]....
        /*0090*/ 	.word	0xffffffff


	//----- nvinfo : EIATTR_COOP_GROUP_INSTR_OFFSETS
	.align		4
.L_41:
        /*0094*/ 	.byte	0x04, 0x28
        /*0096*/ 	.short	(.L_43 - .L_42)


	//   ....[0]....
.L_42:
        /*0098*/ 	.word	0x00000090


	//   ....[1]....
        /*009c*/ 	.word	0x00000520


	//   ....[2]....
        /*00a0*/ 	.word	0x000007e0


	//   ....[3]....
        /*00a4*/ 	.word	0x00000960


	//   ....[4]....
        /*00a8*/ 	.word	0x00000a60


	//   ....[5]....
        /*00ac*/ 	.word	0x00000bb0


	//   ....[6]....
        /*00b0*/ 	.word	0x000023b0


	//   ....[7]....
        /*00b4*/ 	.word	0x000035b0


	//   ....[8]....
        /*00b8*/ 	.word	0x000037c0


	//   ....[9]....
        /*00bc*/ 	.word	0x000037f0


	//   ....[10]....
        /*00c0*/ 	.word	0x00004150


	//   ....[11]....
        /*00c4*/ 	.word	0x00004390


	//----- nvinfo : EIATTR_VRC_CTA_INIT_COUNT
	.align		4
.L_43:
        /*00c8*/ 	.byte	0x02, 0x4a
        /*00ca*/ 	.byte	0x80
	.zero		1


	//----- nvinfo : EIATTR_SYSCALL_OFFSETS
	.align		4
        /*00cc*/ 	.byte	0x04, 0x46
        /*00ce*/ 	.short	(.L_45 - .L_44)


	//   ....[0]....
.L_44:
        /*00d0*/ 	.word	0x00006070


	//   ....[1]....
        /*00d4*/ 	.word	0x00006160


	//   ....[2]....
        /*00d8*/ 	.word	0x00006ae0


	//   ....[3]....
        /*00dc*/ 	.word	0x00007470


	//----- nvinfo : EIATTR_MBARRIER_INSTR_OFFSETS
	.align		4
.L_45:
        /*00e0*/ 	.byte	0x04, 0x39
        /*00e2*/ 	.short	(.L_47 - .L_46)


	//   ....[0]....
.L_46:
        /*00e4*/ 	.word	0x00000620
        /*00e8*/ 	.word	0x000000ff
        /*00ec*/ 	.word	0x00000000
        /*00f0*/ 	.short	0x0100
        /*00f2*/ 	.byte	0x04
	.zero		1


	//   ....[1]....
        /*00f4*/ 	.word	0x00000630
        /*00f8*/ 	.word	0x000000ff
        /*00fc*/ 	.word	0x00000068
        /*0100*/ 	.short	0x0100
        /*0102*/ 	.byte	0x04
	.zero		1


	//   ....[2]....
        /*0104*/ 	.word	0x00000640
        /*0108*/ 	.word	0x000000ff
        /*010c*/ 	.word	0x00000008
        /*0110*/ 	.short	0x0100
        /*0112*/ 	.byte	0x04
	.zero		1


	//   ....[3]....
        /*0114*/ 	.word	0x00000650
        /*0118*/ 	.word	0x000000ff
        /*011c*/ 	.word	0x00000070
        /*0120*/ 	.short	0x0100
        /*0122*/ 	.byte	0x04
	.zero		1


	//   ....[4]....
        /*0124*/ 	.word	0x00000660
        /*0128*/ 	.word	0x000000ff
        /*012c*/ 	.word	0x00000010
        /*0130*/ 	.short	0x0100
        /*0132*/ 	.byte	0x04
	.zero		1


	//   ....[5]....
        /*0134*/ 	.word	0x00000670
        /*0138*/ 	.word	0x000000ff
        /*013c*/ 	.word	0x00000078
        /*0140*/ 	.short	0x0100
        /*0142*/ 	.byte	0x04
	.zero		1


	//   ....[6]....
        /*0144*/ 	.word	0x00000680
        /*0148*/ 	.word	0x000000ff
        /*014c*/ 	.word	0x00000018
        /*0150*/ 	.short	0x0100
        /*0152*/ 	.byte	0x04
	.zero		1


	//   ....[7]....
        /*0154*/ 	.word	0x00000690
        /*0158*/ 	.word	0x000000ff
        /*015c*/ 	.word	0x00000080
        /*0160*/ 	.short	0x0100
        /*0162*/ 	.byte	0x04
	.zero		1


	//   ....[8]....
        /*0164*/ 	.word	0x000006a0
        /*0168*/ 	.word	0x000000ff
        /*016c*/ 	.word	0x00000020
        /*0170*/ 	.short	0x0100
        /*0172*/ 	.byte	0x04
	.zero		1


	//   ....[9]....
        /*0174*/ 	.word	0x000006b0
        /*0178*/ 	.word	0x000000ff
        /*017c*/ 	.word	0x00000088
        /*0180*/ 	.short	0x0100
        /*0182*/ 	.byte	0x04
	.zero		1


	//   ....[10]....
        /*0184*/ 	.word	0x000006c0
        /*0188*/ 	.word	0x000000ff
        /*018c*/ 	.word	0x00000028
        /*0190*/ 	.short	0x0100
        /*0192*/ 	.byte	0x04
	.zero		1


	//   ....[11]....
        /*0194*/ 	.word	0x000006d0
        /*0198*/ 	.word	0x000000ff
        /*019c*/ 	.word	0x00000090
        /*01a0*/ 	.short	0x0100
        /*01a2*/ 	.byte	0x04
	.zero		1


	//   ....[12]....
        /*01a4*/ 	.word	0x000006e0
        /*01a8*/ 	.word	0x000000ff
        /*01ac*/ 	.word	0x00000030
        /*01b0*/ 	.short	0x0100
        /*01b2*/ 	.byte	0x04
	.zero		1


	//   ....[13]....
        /*01b4*/ 	.word	0x000006f0
        /*01b8*/ 	.word	0x000000ff
        /*01bc*/ 	.word	0x00000098
        /*01c0*/ 	.short	0x0100
        /*01c2*/ 	.byte	0x04
	.zero		1


	//   ....[14]....
        /*01c4*/ 	.word	0x00000700
        /*01c8*/ 	.word	0x000000ff
        /*01cc*/ 	.word	0x00000038
        /*01d0*/ 	.short	0x0100
        /*01d2*/ 	.byte	0x04
	.zero		1


	//   ....[15]....
        /*01d4*/ 	.word	0x00000710
        /*01d8*/ 	.word	0x000000ff
        /*01dc*/ 	.word	0x000000a0
        /*01e0*/ 	.short	0x0100
        /*01e2*/ 	.byte	0x04
	.zero		1


	//   ....[16]....
        /*01e4*/ 	.word	0x00000720
        /*01e8*/ 	.word	0x000000ff
        /*01ec*/ 	.word	0x00000040
        /*01f0*/ 	.short	0x0100
        /*01f2*/ 	.byte	0x04
	.zero		1


	//   ....[17]....
        /*01f4*/ 	.word	0x00000730
        /*01f8*/ 	.word	0x000000ff
        /*01fc*/ 	.word	0x000000a8
        /*0200*/ 	.short	0x0100
        /*0202*/ 	.byte	0x04
	.zero		1


	//   ....[18]....
        /*0204*/ 	.word	0x00000740
        /*0208*/ 	.word	0x000000ff
        /*020c*/ 	.word	0x00000048
        /*0210*/ 	.short	0x0100
        /*0212*/ 	.byte	0x04
	.zero		1


	//   ....[19]....
        /*0214*/ 	.word	0x00000750
        /*0218*/ 	.word	0x000000ff
        /*021c*/ 	.word	0x000000b0
        /*0220*/ 	.short	0x0100
        /*0222*/ 	.byte	0x04
	.zero		1


	//   ....[20]....
        /*0224*/ 	.word	0x00000760
        /*0228*/ 	.word	0x000000ff
        /*022c*/ 	.word	0x00000050
        /*0230*/ 	.short	0x0100
        /*0232*/ 	.byte	0x04
	.zero		1


	//   ....[21]....
        /*0234*/ 	.word	0x00000770
        /*0238*/ 	.word	0x000000ff
        /*023c*/ 	.word	0x000000b8
        /*0240*/ 	.short	0x0100
        /*0242*/ 	.byte	0x04
	.zero		1


	//   ....[22]....
        /*0244*/ 	.word	0x00000780
        /*0248*/ 	.word	0x000000ff
        /*024c*/ 	.word	0x00000058
        /*0250*/ 	.short	0x0100
        /*0252*/ 	.byte	0x04
	.zero		1


	//   ....[23]....
        /*0254*/ 	.word	0x00000790
        /*0258*/ 	.word	0x000000ff
        /*025c*/ 	.word	0x000000c0
        /*0260*/ 	.short	0x0100
        /*0262*/ 	.byte	0x04
	.zero		1


	//   ....[24]....
        /*0264*/ 	.word	0x000007a0
        /*0268*/ 	.word	0x000000ff
        /*026c*/ 	.word	0x00000060
        /*0270*/ 	.short	0x0100
        /*0272*/ 	.byte	0x04
	.zero		1


	//   ....[25]....
        /*0274*/ 	.word	0x000007b0
        /*0278*/ 	.word	0x000000ff
        /*027c*/ 	.word	0x000000c8
        /*0280*/ 	.short	0x0100
        /*0282*/ 	.byte	0x04
	.zero		1


	//   ....[26]....
        /*0284*/ 	.word	0x000008f0
        /*0288*/ 	.word	0x000000ff
        /*028c*/ 	.word	0x000000d0
        /*0290*/ 	.short	0x0100
        /*0292*/ 	.byte	0x04
	.zero		1


	//   ....[27]....
        /*0294*/ 	.word	0x00000900
        /*0298*/ 	.word	0x000000ff
        /*029c*/ 	.word	0x000000e8
        /*02a0*/ 	.short	0x0100
        /*02a2*/ 	.byte	0x04
	.zero		1


	//   ....[28]....
        /*02a4*/ 	.word	0x00000910
        /*02a8*/ 	.word	0x000000ff
        /*02ac*/ 	.word	0x000000d8
        /*02b0*/ 	.short	0x0100
        /*02b2*/ 	.byte	0x04
	.zero		1


	//   ....[29]....
        /*02b4*/ 	.word	0x00000920
        /*02b8*/ 	.word	0x000000ff
        /*02bc*/ 	.word	0x000000f0
        /*02c0*/ 	.short	0x0100
        /*02c2*/ 	.byte	0x04
	.zero		1


	//   ....[30]....
        /*02c4*/ 	.word	0x00000930
        /*02c8*/ 	.word	0x000000ff
        /*02cc*/ 	.word	0x000000e0
        /*02d0*/ 	.short	0x0100
        /*02d2*/ 	.byte	0x04
	.zero		1


	//   ....[31]....
        /*02d4*/ 	.word	0x00000940
        /*02d8*/ 	.word	0x000000ff
        /*02dc*/ 	.word	0x000000f8
        /*02e0*/ 	.short	0x0100
        /*02e2*/ 	.byte	0x04
	.zero		1


	//   ....[32]....
        /*02e4*/ 	.word	0x00000a30
        /*02e8*/ 	.word	0x000000ff
        /*02ec*/ 	.word	0x00000100
        /*02f0*/ 	.short	0x0100
        /*02f2*/ 	.byte	0x06
	.zero		1


	//   ....[33]....
        /*02f4*/ 	.word	0x00000a40
        /*02f8*/ 	.word	0x000000ff
        /*02fc*/ 	.word	0x00000108
        /*0300*/ 	.short	0x0100
        /*0302*/ 	.byte	0x06
	.zero		1


	//   ....[34]....
        /*0304*/ 	.word	0x00000b80
        /*0308*/ 	.word	0x000000ff
        /*030c*/ 	.word	0x00000110
        /*0310*/ 	.short	0x0100
        /*0312*/ 	.byte	0x06
	.zero		1


	//   ....[35]....
        /*0314*/ 	.word	0x00000b90
        /*0318*/ 	.word	0x000000ff
        /*031c*/ 	.word	0x00000118
        /*0320*/ 	.short	0x0100
        /*0322*/ 	.byte	0x06
	.zero		1


	//   ....[36]....
        /*0324*/ 	.word	0x00000ce0
        /*0328*/ 	.word	0x000000ff
        /*032c*/ 	.word	0x00000120
        /*0330*/ 	.short	0x0100
        /*0332*/ 	.byte	0x04
	.zero		1


	//   ....[37]....
        /*0334*/ 	.word	0x00000cf0
        /*0338*/ 	.word	0x000000ff
        /*033c*/ 	.word	0x00000130
        /*0340*/ 	.short	0x0100
        /*0342*/ 	.byte	0x04
	.zero		1


	//   ....[38]....
        /*0344*/ 	.word	0x00000d00
        /*0348*/ 	.word	0x000000ff
        /*034c*/ 	.word	0x00000128
        /*0350*/ 	.short	0x0100
        /*0352*/ 	.byte	0x04
	.zero		1


	//   ....[39]....
        /*0354*/ 	.word	0x00000d10
        /*0358*/ 	.word	0x000000ff
        /*035c*/ 	.word	0x00000138
        /*0360*/ 	.short	0x0100
        /*0362*/ 	.byte	0x04
	.zero		1


	//   ....[40]....
        /*0364*/ 	.word	0x00001690
        /*0368*/ 	.word	0x000000ff
        /*036c*/ 	.word	0x00000068
        /*0370*/ 	.short	0x010a
        /*0372*/ 	.byte	0x04
	.zero		1


	//   ....[41]....
        /*0374*/ 	.word	0x000019a0
        /*0378*/ 	.word	0x000000ff
        /*037c*/ 	.word	0x00000068
        /*0380*/ 	.short	0x010a
        /*0382*/ 	.byte	0x09
	.zero		1


	//   ....[42]....
        /*0384*/ 	.word	0x00001b10
        /*0388*/ 	.word	0x000000ff
        /*038c*/ 	.word	0x00000068
        /*0390*/ 	.short	0x010a
        /*0392*/ 	.byte	0x08
	.zero		1


	//   ....[43]....
        /*0394*/ 	.word	0x00001d20
        /*0398*/ 	.word	0x000000ff
        /*039c*/ 	.word	0x00000108
        /*03a0*/ 	.short	0x0101
        /*03a2*/ 	.byte	0x24
	.zero		1


	//   ....[44]....
        /*03a4*/ 	.word	0x00001d50
        /*03a8*/ 	.word	0x000000ff
        /*03ac*/ 	.word	0x00000068
        /*03b0*/ 	.short	0x010a
        /*03b2*/ 	.byte	0x04
	.zero		1


	//   ....[45]....
        /*03b4*/ 	.word	0x00002030
        /*03b8*/ 	.word	0x000000ff
        /*03bc*/ 	.word	0x00000068
        /*03c0*/ 	.short	0x010a
        /*03c2*/ 	.byte	0x09
	.zero		1


	//   ....[46]....
        /*03c4*/ 	.word	0x000021a0
        /*03c8*/ 	.word	0x000000ff
        /*03cc*/ 	.word	0x00000068
        /*03d0*/ 	.short	0x010a
        /*03d2*/ 	.byte	0x08
	.zero		1


	//   ....[47]....
        /*03d4*/ 	.word	0x000023c0
        /*03d8*/ 	.word	0x000000ff
        /*03dc*/ 	.word	0x00000110
        /*03e0*/ 	.short	0x010a
        /*03e2*/ 	.byte	0x24
	.zero		1


	//   ....[48]....
        /*03e4*/ 	.word	0x00002480
        /*03e8*/ 	.word	0x000000ff
        /*03ec*/ 	.word	0x00000000
        /*03f0*/ 	.short	0x0101
        /*03f2*/ 	.byte	0x04
	.zero		1


	//   ....[49]....
        /*03f4*/ 	.word	0x00002a80
        /*03f8*/ 	.word	0x000000ff
        /*03fc*/ 	.word	0x00000000
        /*0400*/ 	.short	0x010a
        /*0402*/ 	.byte	0x04
	.zero		1


	//   ....[50]....
        /*0404*/ 	.word	0x00002b20
        /*0408*/ 	.word	0x000000ff
        /*040c*/ 	.word	0x00000000
        /*0410*/ 	.short	0x010a
        /*0412*/ 	.byte	0x05
	.zero		1


	//   ....[51]....
        /*0414*/ 	.word	0x00002bc0
        /*0418*/ 	.word	0x000000ff
        /*041c*/ 	.word	0x00000000
        /*0420*/ 	.short	0x010a
        /*0422*/ 	.byte	0x05
	.zero		1


	//   ....[52]....
        /*0424*/ 	.word	0x00002c60
        /*0428*/ 	.word	0x000000ff
        /*042c*/ 	.word	0x00000000
        /*0430*/ 	.short	0x010a
        /*0432*/ 	.byte	0x05
	.zero		1


	//   ....[53]....
        /*0434*/ 	.word	0x00002d00
        /*0438*/ 	.word	0x000000ff
        /*043c*/ 	.word	0x00000000
        /*0440*/ 	.short	0x010a
        /*0442*/ 	.byte	0x05
	.zero		1


	//   ....[54]....
        /*0444*/ 	.word	0x00002da0
        /*0448*/ 	.word	0x000000ff
        /*044c*/ 	.word	0x00000000
        /*0450*/ 	.short	0x010a
        /*0452*/ 	.byte	0x05
	.zero		1


	//   ....[55]....
        /*0454*/ 	.word	0x00002e40
        /*0458*/ 	.word	0x000000ff
        /*045c*/ 	.word	0x00000000
        /*0460*/ 	.short	0x010a
        /*0462*/ 	.byte	0x05
	.zero		1


	//   ....[56]....
        /*0464*/ 	.word	0x00002ee0
        /*0468*/ 	.word	0x000000ff
        /*046c*/ 	.word	0x00000000
        /*0470*/ 	.short	0x010a
        /*0472*/ 	.byte	0x05
	.zero		1


	//   ....[57]....
        /*0474*/ 	.word	0x00002f80
        /*0478*/ 	.word	0x000000ff
        /*047c*/ 	.word	0x00000000
        /*0480*/ 	.short	0x010a
        /*0482*/ 	.byte	0x05
	.zero		1


	//   ....[58]....
        /*0484*/ 	.word	0x00003020
        /*0488*/ 	.word	0x000000ff
        /*048c*/ 	.word	0x00000000
        /*0490*/ 	.short	0x010a
        /*0492*/ 	.byte	0x05
	.zero		1


	//   ....[59]....
        /*0494*/ 	.word	0x000030c0
        /*0498*/ 	.word	0x000000ff
        /*049c*/ 	.word	0x00000000
        /*04a0*/ 	.short	0x010a
        /*04a2*/ 	.byte	0x05
	.zero		1


	//   ....[60]....
        /*04a4*/ 	.word	0x00003160
        /*04a8*/ 	.word	0x000000ff
        /*04ac*/ 	.word	0x00000000
        /*04b0*/ 	.short	0x010a
        /*04b2*/ 	.byte	0x05
	.zero		1


	//   ....[61]....
        /*04b4*/ 	.word	0x00003210
        /*04b8*/ 	.word	0x00000000
        /*04bc*/ 	.word	0x00000000
        /*04c0*/ 	.short	0x010a
        /*04c2*/ 	.byte	0xff
	.zero		1


	//   ....[62]....
        /*04c4*/ 	.word	0x00003360
        /*04c8*/ 	.word	0x000000ff
        /*04cc*/ 	.word	0x00000118
        /*04d0*/ 	.short	0x010a
        /*04d2*/ 	.byte	0x04
	.zero		1


	//   ....[63]....
        /*04d4*/ 	.word	0x00003400
        /*04d8*/ 	.word	0x000000ff
        /*04dc*/ 	.word	0x00000110
        /*04e0*/ 	.short	0x010a
        /*04e2*/ 	.byte	0x04
	.zero		1


	//   ....[64]....
        /*04e4*/ 	.word	0x000034a0
        /*04e8*/ 	.word	0x000000ff
        /*04ec*/ 	.word	0x00000000
        /*04f0*/ 	.short	0x0101
        /*04f2*/ 	.byte	0x05
	.zero		1


	//   ....[65]....
        /*04f4*/ 	.word	0x000034e0
        /*04f8*/ 	.word	0x000000ff
        /*04fc*/ 	.word	0x00000118
        /*0500*/ 	.short	0x0106
        /*0502*/ 	.byte	0x04
	.zero		1


	//   ....[66]....
        /*0504*/ 	.word	0x00003520
        /*0508*/ 	.word	0x00000000
        /*050c*/ 	.word	0x00000118
        /*0510*/ 	.short	0x010a
        /*0512*/ 	.byte	0xff
	.zero		1


	//   ....[67]....
        /*0514*/ 	.word	0x00003a90
        /*0518*/ 	.word	0x000000ff
        /*051c*/ 	.word	0x00000110
        /*0520*/ 	.short	0x010a
        /*0522*/ 	.byte	0x14
	.zero		1


	//   ....[68]....
        /*0524*/ 	.word	0x00003b40
        /*0528*/ 	.word	0x000000ff
        /*052c*/ 	.word	0x00000000
        /*0530*/ 	.short	0x0101
        /*0532*/ 	.byte	0x19
	.zero		1


	//   ....[69]....
        /*0534*/ 	.word	0x00003b50
        /*0538*/ 	.word	0x000000ff
        /*053c*/ 	.word	0x00000130
        /*0540*/ 	.short	0x010a
        /*0542*/ 	.byte	0x18
	.zero		1


	//   ....[70]....
        /*0544*/ 	.word	0x00003c00
        /*0548*/ 	.word	0x000000ff
        /*054c*/ 	.word	0x00000000
        /*0550*/ 	.short	0x010a
        /*0552*/ 	.byte	0x04
	.zero		1


	//   ....[71]....
        /*0554*/ 	.word	0x00003c50
        /*0558*/ 	.word	0x000000ff
        /*055c*/ 	.word	0x00000000
        /*0560*/ 	.short	0x010a
        /*0562*/ 	.byte	0x12
	.zero		1


	//   ....[72]....
        /*0564*/ 	.word	0x00003da0
        /*0568*/ 	.word	0x000000ff
        /*056c*/ 	.word	0x00000000
        /*0570*/ 	.short	0x010a
        /*0572*/ 	.byte	0x05
	.zero		1


	//   ....[73]....
        /*0574*/ 	.word	0x000040a0
        /*0578*/ 	.word	0x000000ff
        /*057c*/ 	.word	0x00000000
        /*0580*/ 	.short	0x010a
        /*0582*/ 	.byte	0x04
	.zero		1


	//   ....[74]....
        /*0584*/ 	.word	0x00004130
        /*0588*/ 	.word	0x000000ff
        /*058c*/ 	.word	0x00000000
        /*0590*/ 	.short	0x010a
        /*0592*/ 	.byte	0x04
	.zero		1


	//   ....[75]....
        /*0594*/ 	.word	0x00004680
        /*0598*/ 	.word	0x000000ff
        /*059c*/ 	.word	0x00000110
        /*05a0*/ 	.short	0x010a
        /*05a2*/ 	.byte	0x18
	.zero		1


	//   ....[76]....
        /*05a4*/ 	.word	0x00004720
        /*05a8*/ 	.word	0x000000ff
        /*05ac*/ 	.word	0x00000000
        /*05b0*/ 	.short	0x0101
        /*05b2*/ 	.byte	0x24
	.zero		1


	//   ....[77]....
        /*05b4*/ 	.word	0x00004c50
        /*05b8*/ 	.word	0x000000ff
        /*05bc*/ 	.word	0x00000108
        /*05c0*/ 	.short	0x010a
        /*05c2*/ 	.byte	0x18
	.zero		1


	//   ....[78]....
        /*05c4*/ 	.word	0x00004e20
        /*05c8*/ 	.word	0x000000ff
        /*05cc*/ 	.word	0x000000e8
        /*05d0*/ 	.short	0x010a
        /*05d2*/ 	.byte	0x07
	.zero		1


	//   ....[79]....
        /*05d4*/ 	.word	0x00005170
        /*05d8*/ 	.word	0x000000ff
        /*05dc*/ 	.word	0x000000d0
        /*05e0*/ 	.short	0x010b
        /*05e2*/ 	.byte	0x07
	.zero		1


	//   ....[80]....
        /*05e4*/ 	.word	0x00005180
        /*05e8*/ 	.word	0x000000ff
        /*05ec*/ 	.word	0x00000000
        /*05f0*/ 	.short	0x0101
        /*05f2*/ 	.byte	0x06
	.zero		1


	//   ....[81]....
        /*05f4*/ 	.word	0x00005190
        /*05f8*/ 	.word	0x000000ff
        /*05fc*/ 	.word	0x000000e8
        /*0600*/ 	.short	0x010a
        /*0602*/ 	.byte	0x04
	.zero		1


	//   ....[82]....
        /*0604*/ 	.word	0x000053b0
        /*0608*/ 	.word	0x000000ff
        /*060c*/ 	.word	0x000000d0
        /*0610*/ 	.short	0x010b
        /*0612*/ 	.byte	0x04
	.zero		1


	//   ....[83]....
        /*0614*/ 	.word	0x000053c0
        /*0618*/ 	.word	0x000000ff
        /*061c*/ 	.word	0x00000000
        /*0620*/ 	.short	0x0101
        /*0622*/ 	.byte	0x05
	.zero		1


	//   ....[84]....
        /*0624*/ 	.word	0x00005410
        /*0628*/ 	.word	0x000000ff
        /*062c*/ 	.word	0x00000000
        /*0630*/ 	.short	0x010a
        /*0632*/ 	.byte	0x04
	.zero		1


	//   ....[85]....
        /*0634*/ 	.word	0x000054e0
        /*0638*/ 	.word	0x00000002
        /*063c*/ 	.word	0x00000000
        /*0640*/ 	.short	0x010a
        /*0642*/ 	.byte	0xff
	.zero		1


	//   ....[86]....
        /*0644*/ 	.word	0x00005550
        /*0648*/ 	.word	0x00000004
        /*064c*/ 	.word	0x00000000
        /*0650*/ 	.short	0x010a
        /*0652*/ 	.byte	0xff
	.zero		1


	//   ....[87]....
        /*0654*/ 	.word	0x00005930
        /*0658*/ 	.word	0x000000ff
        /*065c*/ 	.word	0x00000110
        /*0660*/ 	.short	0x010a
        /*0662*/ 	.byte	0x31
	.zero		1


	//   ....[88]....
        /*0664*/ 	.word	0x00005a00
        /*0668*/ 	.word	0x000000ff
        /*066c*/ 	.word	0x00000000
        /*0670*/ 	.short	0x0101
        /*0672*/ 	.byte	0x04
	.zero		1


	//   ....[89]....
        /*0674*/ 	.word	0x000065e0
        /*0678*/ 	.word	0x00000000
        /*067c*/ 	.word	0x000000d0
        /*0680*/ 	.short	0x010a
        /*0682*/ 	.byte	0xff
	.zero		1


	//   ....[90]....
        /*0684*/ 	.word	0x00006670
        /*0688*/ 	.word	0x0000001b
        /*068c*/ 	.word	0x00000120
        /*0690*/ 	.short	0x010a
        /*0692*/ 	.byte	0xff
	.zero		1


	//   ....[91]....
        /*0694*/ 	.word	0x00006820
        /*0698*/ 	.word	0x00000000
        /*069c*/ 	.word	0x000000d0
        /*06a0*/ 	.short	0x010a
        /*06a2*/ 	.byte	0xff
	.zero		1


	//   ....[92]....
        /*06a4*/ 	.word	0x000069c0
        /*06a8*/ 	.word	0x0000001b
        /*06ac*/ 	.word	0x00000120
        /*06b0*/ 	.short	0x010a
        /*06b2*/ 	.byte	0xff
	.zero		1


	//   ....[93]....
        /*06b4*/ 	.word	0x000071d0
        /*06b8*/ 	.word	0x00000000
        /*06bc*/ 	.word	0x00000000
        /*06c0*/ 	.short	0x0101
        /*06c2*/ 	.byte	0xff
	.zero		1


	//   ....[94]....
        /*06c4*/ 	.word	0x000071e0
        /*06c8*/ 	.word	0x00000003
        /*06cc*/ 	.word	0x000000d0
        /*06d0*/ 	.short	0x010a
        /*06d2*/ 	.byte	0xff
	.zero		1


	//   ....[95]....
        /*06d4*/ 	.word	0x000072a0
        /*06d8*/ 	.word	0x00000003
        /*06dc*/ 	.word	0x000000d0
        /*06e0*/ 	.short	0x010a
        /*06e2*/ 	.byte	0xff
	.zero		1


	//   ....[96]....
        /*06e4*/ 	.word	0x000076d0
        /*06e8*/ 	.word	0x000000ff
        /*06ec*/ 	.word	0x00000000
        /*06f0*/ 	.short	0x0101
        /*06f2*/ 	.byte	0x04
	.zero		1


	//   ....[97]....
        /*06f4*/ 	.word	0x00007c00
        /*06f8*/ 	.word	0x00000000
        /*06fc*/ 	.word	0x00000000
        /*0700*/ 	.short	0x0101
        /*0702*/ 	.byte	0xff
	.zero		1


	//   ....[98]....
        /*0704*/ 	.word	0x00007e70
        /*0708*/ 	.word	0x000000ff
        /*070c*/ 	.word	0x00000000
        /*0710*/ 	.short	0x0101
        /*0712*/ 	.byte	0x04
	.zero		1


	//   ....[99]....
        /*0714*/ 	.word	0x00007ea0
        /*0718*/ 	.word	0x00000000
        /*071c*/ 	.word	0x00000068
        /*0720*/ 	.short	0x010a
        /*0722*/ 	.byte	0xff
	.zero		1


	//   ....[100]....
        /*0724*/ 	.word	0x00007f00
        /*0728*/ 	.word	0x00000000
        /*072c*/ 	.word	0x00000068
        /*0730*/ 	.short	0x010a
        /*0732*/ 	.byte	0xff
	.zero		1


	//   ....[101]....
        /*0734*/ 	.word	0x00007f60
        /*0738*/ 	.word	0x00000000
        /*073c*/ 	.word	0x00000110
        /*0740*/ 	.short	0x010a
        /*0742*/ 	.byte	0xff
	.zero		1


	//   ....[102]....
        /*0744*/ 	.word	0x00007fc0
        /*0748*/ 	.word	0x00000000
        /*074c*/ 	.word	0x00000000
        /*0750*/ 	.short	0x010a
        /*0752*/ 	.byte	0xff
	.zero		1


	//   ....[103]....
        /*0754*/ 	.word	0x00008020
        /*0758*/ 	.word	0x00000000
        /*075c*/ 	.word	0x00000000
        /*0760*/ 	.short	0x010a
        /*0762*/ 	.byte	0xff
	.zero		1


	//   ....[104]....
        /*0764*/ 	.word	0x00008080
        /*0768*/ 	.word	0x00000000
        /*076c*/ 	.word	0x00000000
        /*0770*/ 	.short	0x010a
        /*0772*/ 	.byte	0xff
	.zero		1


	//   ....[105]....
        /*0774*/ 	.word	0x000080e0
        /*0778*/ 	.word	0x00000000
        /*077c*/ 	.word	0x00000000
        /*0780*/ 	.short	0x010a
        /*0782*/ 	.byte	0xff
	.zero		1


	//   ....[106]....
        /*0784*/ 	.word	0x00008140
        /*0788*/ 	.word	0x00000000
        /*078c*/ 	.word	0x00000000
        /*0790*/ 	.short	0x010a
        /*0792*/ 	.byte	0xff
	.zero		1


	//   ....[107]....
        /*0794*/ 	.word	0x000081a0
        /*0798*/ 	.word	0x00000000
        /*079c*/ 	.word	0x00000000
        /*07a0*/ 	.short	0x010a
        /*07a2*/ 	.byte	0xff
	.zero		1


	//   ....[108]....
        /*07a4*/ 	.word	0x00008200
        /*07a8*/ 	.word	0x00000000
        /*07ac*/ 	.word	0x00000000
        /*07b0*/ 	.short	0x010a
        /*07b2*/ 	.byte	0xff
	.zero		1


	//   ....[109]....
        /*07b4*/ 	.word	0x00008260
        /*07b8*/ 	.word	0x00000000
        /*07bc*/ 	.word	0x00000000
        /*07c0*/ 	.short	0x010a
        /*07c2*/ 	.byte	0xff
	.zero		1


	//   ....[110]....
        /*07c4*/ 	.word	0x000082c0
        /*07c8*/ 	.word	0x00000000
        /*07cc*/ 	.word	0x00000000
        /*07d0*/ 	.short	0x010a
        /*07d2*/ 	.byte	0xff
	.zero		1


	//   ....[111]....
        /*07d4*/ 	.word	0x00008320
        /*07d8*/ 	.word	0x00000000
        /*07dc*/ 	.word	0x00000000
        /*07e0*/ 	.short	0x010a
        /*07e2*/ 	.byte	0xff
	.zero		1


	//   ....[112]....
        /*07e4*/ 	.word	0x00008380
        /*07e8*/ 	.word	0x00000000
        /*07ec*/ 	.word	0x00000000
        /*07f0*/ 	.short	0x010a
        /*07f2*/ 	.byte	0xff
	.zero		1


	//   ....[113]....
        /*07f4*/ 	.word	0x000083e0
        /*07f8*/ 	.word	0x00000000
        /*07fc*/ 	.word	0x00000000
        /*0800*/ 	.short	0x010a
        /*0802*/ 	.byte	0xff
	.zero		1


	//   ....[114]....
        /*0804*/ 	.word	0x00008440
        /*0808*/ 	.word	0x00000004
        /*080c*/ 	.word	0x00000118
        /*0810*/ 	.short	0x010a
        /*0812*/ 	.byte	0xff
	.zero		1


	//   ....[115]....
        /*0814*/ 	.word	0x000084a0
        /*0818*/ 	.word	0x00000004
        /*081c*/ 	.word	0x00000110
        /*0820*/ 	.short	0x010a
        /*0822*/ 	.byte	0xff
	.zero		1


	//   ....[116]....
        /*0824*/ 	.word	0x00008500
        /*0828*/ 	.word	0x00000000
        /*082c*/ 	.word	0x00000110
        /*0830*/ 	.short	0x010a
        /*0832*/ 	.byte	0xff
	.zero		1


	//   ....[117]....
        /*0834*/ 	.word	0x00008560
        /*0838*/ 	.word	0x00000004
        /*083c*/ 	.word	0x00000130
        /*0840*/ 	.short	0x010a
        /*0842*/ 	.byte	0xff
	.zero		1


	//   ....[118]....
        /*0844*/ 	.word	0x000085c0
        /*0848*/ 	.word	0x00000000
        /*084c*/ 	.word	0x00000000
        /*0850*/ 	.short	0x010a
        /*0852*/ 	.byte	0xff
	.zero		1


	//   ....[119]....
        /*0854*/ 	.word	0x00008620
        /*0858*/ 	.word	0x00000000
        /*085c*/ 	.word	0x00000000
        /*0860*/ 	.short	0x010a
        /*0862*/ 	.byte	0xff
	.zero		1


	//   ....[120]....
        /*0864*/ 	.word	0x00008680
        /*0868*/ 	.word	0x00000000
        /*086c*/ 	.word	0x00000000
        /*0870*/ 	.short	0x010a
        /*0872*/ 	.byte	0xff
	.zero		1


	//   ....[121]....
        /*0874*/ 	.word	0x000086e0
        /*0878*/ 	.word	0x00000000
        /*087c*/ 	.word	0x00000110
        /*0880*/ 	.short	0x010a
        /*0882*/ 	.byte	0xff
	.zero		1


	//   ....[122]....
        /*0884*/ 	.word	0x00008740
        /*0888*/ 	.word	0x00000000
        /*088c*/ 	.word	0x00000108
        /*0890*/ 	.short	0x010a
        /*0892*/ 	.byte	0xff
	.zero		1


	//   ....[123]....
        /*0894*/ 	.word	0x000087a0
        /*0898*/ 	.word	0x00000008
        /*089c*/ 	.word	0x000000e8
        /*08a0*/ 	.short	0x010a
        /*08a2*/ 	.byte	0xff
	.zero		1


	//   ....[124]....
        /*08a4*/ 	.word	0x00008800
        /*08a8*/ 	.word	0x00000000
        /*08ac*/ 	.word	0x000000e8
        /*08b0*/ 	.short	0x010a
        /*08b2*/ 	.byte	0xff
	.zero		1


	//   ....[125]....
        /*08b4*/ 	.word	0x00008860
        /*08b8*/ 	.word	0x00000000
        /*08bc*/ 	.word	0x00000000
        /*08c0*/ 	.short	0x010a
        /*08c2*/ 	.byte	0xff
	.zero		1


	//   ....[126]....
        /*08c4*/ 	.word	0x000088b0
        /*08c8*/ 	.word	0x00000002
        /*08cc*/ 	.word	0x00000000
        /*08d0*/ 	.short	0x010a
        /*08d2*/ 	.byte	0xff
	.zero		1


	//   ....[127]....
        /*08d4*/ 	.word	0x00008910
        /*08d8*/ 	.word	0x00000000
        /*08dc*/ 	.word	0x00000110
        /*08e0*/ 	.short	0x010a
        /*08e2*/ 	.byte	0xff
	.zero		1


	//   ....[128]....
        /*08e4*/ 	.word	0x00008960
        /*08e8*/ 	.word	0x00000000
        /*08ec*/ 	.word	0x000000d0
        /*08f0*/ 	.short	0x010a
        /*08f2*/ 	.byte	0xff
	.zero		1


	//   ....[129]....
        /*08f4*/ 	.word	0x000089b0
        /*08f8*/ 	.word	0x0000001b
        /*08fc*/ 	.word	0x00000120
        /*0900*/ 	.short	0x010a
        /*0902*/ 	.byte	0xff
	.zero		1


	//   ....[130]....
        /*0904*/ 	.word	0x00008a00
        /*0908*/ 	.word	0x00000003
        /*090c*/ 	.word	0x000000d0
        /*0910*/ 	.short	0x010a
        /*0912*/ 	.byte	0xff
	.zero		1


	//----- nvinfo : EIATTR_NUM_MBARRIERS
	.align		4
.L_47:
        /*0914*/ 	.byte	0x03, 0x38
        /*0916*/ 	.short	0x0028


	//----- nvinfo : EIATTR_EXIT_INSTR_OFFSETS
	.align		4
        /*0918*/ 	.byte	0x04, 0x1c
        /*091a*/ 	.short	(.L_49 - .L_48)


	//   ....[0]....
.L_48:
        /*091c*/ 	.word	0x00003240


	//   ....[1]....
        /*0920*/ 	.word	0x000034f0


	//   ....[2]....
        /*0924*/ 	.word	0x00003550


	//   ....[3]....
        /*0928*/ 	.word	0x000043a0


	//   ....[4]....
        /*092c*/ 	.word	0x00005580


	//   ....[5]....
        /*0930*/ 	.word	0x000055c0


	//   ....[6]....
        /*0934*/ 	.word	0x00007d50


	//   ....[7]....
        /*0938*/ 	.word	0x00007dd0


	//   ....[8]....
        /*093c*/ 	.word	0x00007e00


	//   ....[9]....
        /*0940*/ 	.word	0x00007e80


	//----- nvinfo : EIATTR_MAX_THREADS
	.align		4
.L_49:
        /*0944*/ 	.byte	0x04, 0x05
        /*0946*/ 	.short	(.L_51 - .L_50)
.L_50:
        /*0948*/ 	.word	0x00000100
        /*094c*/ 	.word	0x00000001
        /*0950*/ 	.word	0x00000001


	//----- nvinfo : EIATTR_CRS_STACK_SIZE
	.align		4
.L_51:
        /*0954*/ 	.byte	0x04, 0x1e
        /*0956*/ 	.short	(.L_53 - .L_52)
.L_52:
        /*0958*/ 	.word	0x00000000


	//----- nvinfo : EIATTR_CBANK_PARAM_SIZE
	.align		4
.L_53:
        /*095c*/ 	.byte	0x03, 0x19
        /*095e*/ 	.short	0x0900


	//----- nvinfo : EIATTR_PARAM_CBANK
	.align		4
        /*0960*/ 	.byte	0x04, 0x0a
        /*0962*/ 	.short	(.L_55 - .L_54)
	.align		4
.L_54:
        /*0964*/ 	.word	index@(.nv.constant0._ZN7cutlass13device_kernelINS_4conv6kernel13ConvUniversalINS1_16ConvProblemShapeILNS1_8OperatorE0ELi3EEENS1_10collective14CollectiveConvINS1_47MainloopSm100TmaUmmaWarpSpecializedImplicitGemmILS5_0ELi13ELi3ELi1ELi2EN4cute5tupleIJNSA_1CILi1EEESD_SD_EEEEENSB_IJNSC_ILi64EEESG_NSB_IJSG_EEEEEENS_6half_tESJ_NSA_8TiledMMAINSA_8MMA_AtomIJNSA_20SM100_MMA_F16BF16_SSISJ_SJ_fLi64ELi64ELNSA_4UMMA5MajorE0ELSO_0ELNSN_7ScaleInE0ELSP_0EEEEEENSA_6LayoutISE_NSB_IJNSC_ILi0EEEST_ST_EEEEENSB_IJNSA_10UnderscoreESW_SW_EEEEENS7_6detail27Sm100ImplicitGemmTileTraitsINSA_20SM90_TMA_LOAD_IM2COLENSA_14ComposedLayoutINSA_7SwizzleILi3ELi4ELi3EEENSA_18smem_ptr_flag_bitsILi16EEENSS_INSB_IJNSC_ILi8EEESG_EEENSB_IJSG_SD_EEEEEEEvEENS10_INSA_13SM90_TMA_LOADES1B_vEEEENS_8epilogue10collective18CollectiveEpilogueINS1G_23Sm100TmaWarpSpecializedILi3ELi2ELi16ELb1ELb0EEEJSI_NSB_IJNSS_ISG_SD_EENSS_INSC_ILi32EEESD_EEEEESJ_NSB_IJNSB_IJllllEEESD_ST_EEESJ_S1Q_NS1G_6fusion15FusionCallbacksIS1K_NS1R_17LinearCombinationISJ_fSJ_fLNS_15FloatRoundStyleE2EEESI_S1O_JEEENSA_5SM1004TMEM4LOAD26SM100_TMEM_LOAD_16dp256b4xES11_NS12_INS13_ILi2ELi4ELi3EEES16_NSS_INSB_IJS17_S1M_EEENSB_IJS1M_SD_EEEEEEENSA_17SM75_U32x4_LDSM_NENSA_21SM90_TMA_STORE_IM2COLES25_NSA_17SM90_U32x4_STSM_NENSA_39AutoVectorizingCopyWithAssumedAlignmentILi128EEEEEEvvEEEEvNT_6ParamsE)
        /*0968*/ 	.short	0x0380
        /*096a*/ 	.short	0x0900


	//----- nvinfo : EIATTR_SW_WAR
	.align		4
.L_55:
        /*096c*/ 	.byte	0x04, 0x36
        /*096e*/ 	.short	(.L_57 - .L_56)
.L_56:
        /*0970*/ 	.word	0x00000008
.L_57:


//--------------------- .nv.callgraph             --------------------------
	.section	.nv.callgraph,"",@"SHT_CUDA_CALLGRAPH"
	.align	4
	.sectionentsize	8
	.align		4
        /*0000*/ 	.word	0x00000000
	.align		4
        /*0004*/ 	.word	0xffffffff
	.align		4
        /*0008*/ 	.word	index@(_ZN7cutlass13device_kernelINS_4conv6kernel13ConvUniversalINS1_16ConvProblemShapeILNS1_8OperatorE0ELi3EEENS1_10collective14CollectiveConvINS1_47MainloopSm100TmaUmmaWarpSpecializedImplicitGemmILS5_0ELi13ELi3ELi1ELi2EN4cute5tupleIJNSA_1CILi1EEESD_SD_EEEEENSB_IJNSC_ILi64EEESG_NSB_IJSG_EEEEEENS_6half_tESJ_NSA_8TiledMMAINSA_8MMA_AtomIJNSA_20SM100_MMA_F16BF16_SSISJ_SJ_fLi64ELi64ELNSA_4UMMA5MajorE0ELSO_0ELNSN_7ScaleInE0ELSP_0EEEEEENSA_6LayoutISE_NSB_IJNSC_ILi0EEEST_ST_EEEEENSB_IJNSA_10UnderscoreESW_SW_EEEEENS7_6detail27Sm100ImplicitGemmTileTraitsINSA_20SM90_TMA_LOAD_IM2COLENSA_14ComposedLayoutINSA_7SwizzleILi3ELi4ELi3EEENSA_18smem_ptr_flag_bitsILi16EEENSS_INSB_IJNSC_ILi8EEESG_EEENSB_IJSG_SD_EEEEEEEvEENS10_INSA_13SM90_TMA_LOADES1B_vEEEENS_8epilogue10collective18CollectiveEpilogueINS1G_23Sm100TmaWarpSpecializedILi3ELi2ELi16ELb1ELb0EEEJSI_NSB_IJNSS_ISG_SD_EENSS_INSC_ILi32EEESD_EEEEESJ_NSB_IJNSB_IJllllEEESD_ST_EEESJ_S1Q_NS1G_6fusion15FusionCallbacksIS1K_NS1R_17LinearCombinationISJ_fSJ_fLNS_15FloatRoundStyleE2EEESI_S1O_JEEENSA_5SM1004TMEM4LOAD26SM100_TMEM_LOAD_16dp256b4xES11_NS12_INS13_ILi2ELi4ELi3EEES16_NSS_INSB_IJS17_S1M_EEENSB_IJS1M_SD_EEEEEEENSA_17SM75_U32x4_LDSM_NENSA_21SM90_TMA_STORE_IM2COLES25_NSA_17SM90_U32x4_STSM_NENSA_39AutoVectorizingCopyWithAssumedAlignmentILi128EEEEEEvvEEEEvNT_6ParamsE)
	.align		4
        /*000c*/ 	.word	index@(__assertfail)
	.align		4
        /*0010*/ 	.word	0x00000000
	.align		4
        /*0014*/ 	.word	0xfffffffe
	.align		4
        /*0018*/ 	.word	0x00000000
	.align		4
        /*001c*/ 	.word	0xfffffffd
	.align		4
        /*0020*/ 	.word	0x00000000
	.align		4
        /*0024*/ 	.word	0xfffffffc


//--------------------- .nv.constant4             --------------------------
	.section	.nv.constant4,"a",@progbits
	.align	8
	.align		8
.nv.constant4:
        /*0000*/ 	.dword	__assertfail
	.align		8
        /*0008*/ 	.dword	__unnamed_1
	.align		8
        /*0010*/ 	.dword	__unnamed_2
	.align		8
        /*0018*/ 	.dword	_ZN39_INTERNAL_976fcae9_4_k_cu_81e13be7_31354cuda3std3__45__cpo5beginE
	.align		8
        /*0020*/ 	.dword	_ZN39_INTERNAL_976fcae9_4_k_cu_81e13be7_31354cuda3std3__45__cpo3endE
	.align		8
        /*0028*/ 	.dword	_ZN39_INTERNAL_976fcae9_4_k_cu_81e13be7_31354cuda3std3__45__cpo6cbeginE
	.align		8
        /*0030*/ 	.dword	_ZN39_INTERNAL_976fcae9_4_k_cu_81e13be7_31354cuda3std3__45__cpo4cendE
	.align		8
        /*0038*/ 	.dword	_ZN39_INTERNAL_976fcae9_4_k_cu_81e13be7_31354cuda3std3__441_GLOBAL__N__976fcae9_4_k_cu_81e13be7_31356ignoreE
	.align		8
        /*0040*/ 	.dword	_ZN39_INTERNAL_976fcae9_4_k_cu_81e13be7_31354cuda3std3__419piecewise_constructE
	.align		8
        /*0048*/ 	.dword	_ZN39_INTERNAL_976fcae9_4_k_cu_81e13be7_31354cuda3std3__48in_placeE
	.align		8
        /*0050*/ 	.dword	_ZN39_INTERNAL_976fcae9_4_k_cu_81e13be7_31354cuda3std6ranges3__45__cpo4swapE
	.align		8
        /*0058*/ 	.dword	_ZN39_INTERNAL_976fcae9_4_k_cu_81e13be7_31354cuda3std6ranges3__45__cpo9iter_moveE
	.align		8
        /*0060*/ 	.dword	_ZN39_INTERNAL_976fcae9_4_k_cu_81e13be7_31354cute7productE
	.align		8
        /*0068*/ 	.dword	_ZN39_INTERNAL_976fcae9_4_k_cu_81e13be7_31354cute1_E
	.align		8
        /*0070*/ 	.dword	$str$27
	.align		8
        /*0078*/ 	.dword	$str$28
	.align		8
        /*0080*/ 	.dword	$str$29
	.align		8
        /*0088*/ 	.dword	$str$30


//--------------------- .text._ZN7cutlass13device_kernelINS_4conv6kernel13ConvUniversalINS1_16ConvProblemShapeILNS1_8OperatorE0ELi3EEENS1_10collective14CollectiveConvINS1_47MainloopSm100TmaUmmaWarpSpecializedImplicitGemmILS5_0ELi13ELi3ELi1ELi2EN4cute5tupleIJNSA_1CILi1EEESD_SD_EEEEENSB_IJNSC_ILi64EEESG_NSB_IJSG_EEEEEENS_6half_tESJ_NSA_8TiledMMAINSA_8MMA_AtomIJNSA_20SM100_MMA_F16BF16_SSISJ_SJ_fLi64ELi64ELNSA_4UMMA5MajorE0ELSO_0ELNSN_7ScaleInE0ELSP_0EEEEEENSA_6LayoutISE_NSB_IJNSC_ILi0EEEST_ST_EEEEENSB_IJNSA_10UnderscoreESW_SW_EEEEENS7_6detail27Sm100ImplicitGemmTileTraitsINSA_20SM90_TMA_LOAD_IM2COLENSA_14ComposedLayoutINSA_7SwizzleILi3ELi4ELi3EEENSA_18smem_ptr_flag_bitsILi16EEENSS_INSB_IJNSC_ILi8EEESG_EEENSB_IJSG_SD_EEEEEEEvEENS10_INSA_13SM90_TMA_LOADES1B_vEEEENS_8epilogue10collective18CollectiveEpilogueINS1G_23Sm100TmaWarpSpecializedILi3ELi2ELi16ELb1ELb0EEEJSI_NSB_IJNSS_ISG_SD_EENSS_INSC_ILi32EEESD_EEEEESJ_NSB_IJNSB_IJllllEEESD_ST_EEESJ_S1Q_NS1G_6fusion15FusionCallbacksIS1K_NS1R_17LinearCombinationISJ_fSJ_fLNS_15FloatRoundStyleE2EEESI_S1O_JEEENSA_5SM1004TMEM4LOAD26SM100_TMEM_LOAD_16dp256b4xES11_NS12_INS13_ILi2ELi4ELi3EEES16_NSS_INSB_IJS17_S1M_EEENSB_IJS1M_SD_EEEEEEENSA_17SM75_U32x4_LDSM_NENSA_21SM90_TMA_STORE_IM2COLES25_NSA_17SM90_U32x4_STSM_NENSA_39AutoVectorizingCopyWithAssumedAlignmentILi128EEEEEEvvEEEEvNT_6ParamsE --------------------------
	.section	.text._ZN7cutlass13device_kernelINS_4conv6kernel13ConvUniversalINS1_16ConvProblemShapeILNS1_8OperatorE0ELi3EEENS1_10collective14CollectiveConvINS1_47MainloopSm100TmaUmmaWarpSpecializedImplicitGemmILS5_0ELi13ELi3ELi1ELi2EN4cute5tupleIJNSA_1CILi1EEESD_SD_EEEEENSB_IJNSC_ILi64EEESG_NSB_IJSG_EEEEEENS_6half_tESJ_NSA_8TiledMMAINSA_8MMA_AtomIJNSA_20SM100_MMA_F16BF16_SSISJ_SJ_fLi64ELi64ELNSA_4UMMA5MajorE0ELSO_0ELNSN_7ScaleInE0ELSP_0EEEEEENSA_6LayoutISE_NSB_IJNSC_ILi0EEEST_ST_EEEEENSB_IJNSA_10UnderscoreESW_SW_EEEEENS7_6detail27Sm100ImplicitGemmTileTraitsINSA_20SM90_TMA_LOAD_IM2COLENSA_14ComposedLayoutINSA_7SwizzleILi3ELi4ELi3EEENSA_18smem_ptr_flag_bitsILi16EEENSS_INSB_IJNSC_ILi8EEESG_EEENSB_IJSG_SD_EEEEEEEvEENS10_INSA_13SM90_TMA_LOADES1B_vEEEENS_8epilogue10collective18CollectiveEpilogueINS1G_23Sm100TmaWarpSpecializedILi3ELi2ELi16ELb1ELb0EEEJSI_NSB_IJNSS_ISG_SD_EENSS_INSC_ILi32EEESD_EEEEESJ_NSB_IJNSB_IJllllEEESD_ST_EEESJ_S1Q_NS1G_6fusion15FusionCallbacksIS1K_NS1R_17LinearCombinationISJ_fSJ_fLNS_15FloatRoundStyleE2EEESI_S1O_JEEENSA_5SM1004TMEM4LOAD26SM100_TMEM_LOAD_16dp256b4xES11_NS12_INS13_ILi2ELi4ELi3EEES16_NSS_INSB_IJS17_S1M_EEENSB_IJS1M_SD_EEEEEEENSA_17SM75_U32x4_LDSM_NENSA_21SM90_TMA_STORE_IM2COLES25_NSA_17SM90_U32x4_STSM_NENSA_39AutoVectorizingCopyWithAssumedAlignmentILi128EEEEEEvvEEEEvNT_6ParamsE,"ax",@progbits
	.align	128
.text._ZN7cutlass13device_kernelINS_4conv6kernel13ConvUniversalINS1_16ConvProblemShapeILNS1_8OperatorE0ELi3EEENS1_10collective14CollectiveConvINS1_47MainloopSm100TmaUmmaWarpSpecializedImplicitGemmILS5_0ELi13ELi3ELi1ELi2EN4cute5tupleIJNSA_1CILi1EEESD_SD_EEEEENSB_IJNSC_ILi64EEESG_NSB_IJSG_EEEEEENS_6half_tESJ_NSA_8TiledMMAINSA_8MMA_AtomIJNSA_20SM100_MMA_F16BF16_SSISJ_SJ_fLi64ELi64ELNSA_4UMMA5MajorE0ELSO_0ELNSN_7ScaleInE0ELSP_0EEEEEENSA_6LayoutISE_NSB_IJNSC_ILi0EEEST_ST_EEEEENSB_IJNSA_10UnderscoreESW_SW_EEEEENS7_6detail27Sm100ImplicitGemmTileTraitsINSA_20SM90_TMA_LOAD_IM2COLENSA_14ComposedLayoutINSA_7SwizzleILi3ELi4ELi3EEENSA_18smem_ptr_flag_bitsILi16EEENSS_INSB_IJNSC_ILi8EEESG_EEENSB_IJSG_SD_EEEEEEEvEENS10_INSA_13SM90_TMA_LOADES1B_vEEEENS_8epilogue10collective18CollectiveEpilogueINS1G_23Sm100TmaWarpSpecializedILi3ELi2ELi16ELb1ELb0EEEJSI_NSB_IJNSS_ISG_SD_EENSS_INSC_ILi32EEESD_EEEEESJ_NSB_IJNSB_IJllllEEESD_ST_EEESJ_S1Q_NS1G_6fusion15FusionCallbacksIS1K_NS1R_17LinearCombinationISJ_fSJ_fLNS_15FloatRoundStyleE2EEESI_S1O_JEEENSA_5SM1004TMEM4LOAD26SM100_TMEM_LOAD_16dp256b4xES11_NS12_INS13_ILi2ELi4ELi3EEES16_NSS_INSB_IJS17_S1M_EEENSB_IJS1M_SD_EEEEEEENSA_17SM75_U32x4_LDSM_NENSA_21SM90_TMA_STORE_IM2COLES25_NSA_17SM90_U32x4_STSM_NENSA_39AutoVectorizingCopyWithAssumedAlignmentILi128EEEEEEvvEEEEvNT_6ParamsE:
        .type           _ZN7cutlass13device_kernelINS_4conv6kernel13ConvUniversalINS1_16ConvProblemShapeILNS1_8OperatorE0ELi3EEENS1_10collective14CollectiveConvINS1_47MainloopSm100TmaUmmaWarpSpecializedImplicitGemmILS5_0ELi13ELi3ELi1ELi2EN4cute5tupleIJNSA_1CILi1EEESD_SD_EEEEENSB_IJNSC_ILi64EEESG_NSB_IJSG_EEEEEENS_6half_tESJ_NSA_8TiledMMAINSA_8MMA_AtomIJNSA_20SM100_MMA_F16BF16_SSISJ_SJ_fLi64ELi64ELNSA_4UMMA5MajorE0ELSO_0ELNSN_7ScaleInE0ELSP_0EEEEEENSA_6LayoutISE_NSB_IJNSC_ILi0EEEST_ST_EEEEENSB_IJNSA_10UnderscoreESW_SW_EEEEENS7_6detail27Sm100ImplicitGemmTileTraitsINSA_20SM90_TMA_LOAD_IM2COLENSA_14ComposedLayoutINSA_7SwizzleILi3ELi4ELi3EEENSA_18smem_ptr_flag_bitsILi16EEENSS_INSB_IJNSC_ILi8EEESG_EEENSB_IJSG_SD_EEEEEEEvEENS10_INSA_13SM90_TMA_LOADES1B_vEEEENS_8epilogue10collective18CollectiveEpilogueINS1G_23Sm100TmaWarpSpecializedILi3ELi2ELi16ELb1ELb0EEEJSI_NSB_IJNSS_ISG_SD_EENSS_INSC_ILi32EEESD_EEEEESJ_NSB_IJNSB_IJllllEEESD_ST_EEESJ_S1Q_NS1G_6fusion15FusionCallbacksIS1K_NS1R_17LinearCombinationISJ_fSJ_fLNS_15FloatRoundStyleE2EEESI_S1O_JEEENSA_5SM1004TMEM4LOAD26SM100_TMEM_LOAD_16dp256b4xES11_NS12_INS13_ILi2ELi4ELi3EEES16_NSS_INSB_IJS17_S1M_EEENSB_IJS1M_SD_EEEEEEENSA_17SM75_U32x4_LDSM_NENSA_21SM90_TMA_STORE_IM2COLES25_NSA_17SM90_U32x4_STSM_NENSA_39AutoVectorizingCopyWithAssumedAlignmentILi128EEEEEEvvEEEEvNT_6ParamsE,@function
        .size           _ZN7cutlass13device_kernelINS_4conv6kernel13ConvUniversalINS1_16ConvProblemShapeILNS1_8OperatorE0ELi3EEENS1_10collective14CollectiveConvINS1_47MainloopSm100TmaUmmaWarpSpecializedImplicitGemmILS5_0ELi13ELi3ELi1ELi2EN4cute5tupleIJNSA_1CILi1EEESD_SD_EEEEENSB_IJNSC_ILi64EEESG_NSB_IJSG_EEEEEENS_6half_tESJ_NSA_8TiledMMAINSA_8MMA_AtomIJNSA_20SM100_MMA_F16BF16_SSISJ_SJ_fLi64ELi64ELNSA_4UMMA5MajorE0ELSO_0ELNSN_7ScaleInE0ELSP_0EEEEEENSA_6LayoutISE_NSB_IJNSC_ILi0EEEST_ST_EEEEENSB_IJNSA_10UnderscoreESW_SW_EEEEENS7_6detail27Sm100ImplicitGemmTileTraitsINSA_20SM90_TMA_LOAD_IM2COLENSA_14ComposedLayoutINSA_7SwizzleILi3ELi4ELi3EEENSA_18smem_ptr_flag_bitsILi16EEENSS_INSB_IJNSC_ILi8EEESG_EEENSB_IJSG_SD_EEEEEEEvEENS10_INSA_13SM90_TMA_LOADES1B_vEEEENS_8epilogue10collective18CollectiveEpilogueINS1G_23Sm100TmaWarpSpecializedILi3ELi2ELi16ELb1ELb0EEEJSI_NSB_IJNSS_ISG_SD_EENSS_INSC_ILi32EEESD_EEEEESJ_NSB_IJNSB_IJllllEEESD_ST_EEESJ_S1Q_NS1G_6fusion15FusionCallbacksIS1K_NS1R_17LinearCombinationISJ_fSJ_fLNS_15FloatRoundStyleE2EEESI_S1O_JEEENSA_5SM1004TMEM4LOAD26SM100_TMEM_LOAD_16dp256b4xES11_NS12_INS13_ILi2ELi4ELi3EEES16_NSS_INSB_IJS17_S1M_EEENSB_IJS1M_SD_EEEEEEENSA_17SM75_U32x4_LDSM_NENSA_21SM90_TMA_STORE_IM2COLES25_NSA_17SM90_U32x4_STSM_NENSA_39AutoVectorizingCopyWithAssumedAlignmentILi128EEEEEEvvEEEEvNT_6ParamsE,(.L_x_171 - _ZN7cutlass13device_kernelINS_4conv6kernel13ConvUniversalINS1_16ConvProblemShapeILNS1_8OperatorE0ELi3EEENS1_10collective14CollectiveConvINS1_47MainloopSm100TmaUmmaWarpSpecializedImplicitGemmILS5_0ELi13ELi3ELi1ELi2EN4cute5tupleIJNSA_1CILi1EEESD_SD_EEEEENSB_IJNSC_ILi64EEESG_NSB_IJSG_EEEEEENS_6half_tESJ_NSA_8TiledMMAINSA_8MMA_AtomIJNSA_20SM100_MMA_F16BF16_SSISJ_SJ_fLi64ELi64ELNSA_4UMMA5MajorE0ELSO_0ELNSN_7ScaleInE0ELSP_0EEEEEENSA_6LayoutISE_NSB_IJNSC_ILi0EEEST_ST_EEEEENSB_IJNSA_10UnderscoreESW_SW_EEEEENS7_6detail27Sm100ImplicitGemmTileTraitsINSA_20SM90_TMA_LOAD_IM2COLENSA_14ComposedLayoutINSA_7SwizzleILi3ELi4ELi3EEENSA_18smem_ptr_flag_bitsILi16EEENSS_INSB_IJNSC_ILi8EEESG_EEENSB_IJSG_SD_EEEEEEEvEENS10_INSA_13SM90_TMA_LOADES1B_vEEEENS_8epilogue10collective18CollectiveEpilogueINS1G_23Sm100TmaWarpSpecializedILi3ELi2ELi16ELb1ELb0EEEJSI_NSB_IJNSS_ISG_SD_EENSS_INSC_ILi32EEESD_EEEEESJ_NSB_IJNSB_IJllllEEESD_ST_EEESJ_S1Q_NS1G_6fusion15FusionCallbacksIS1K_NS1R_17LinearCombinationISJ_fSJ_fLNS_15FloatRoundStyleE2EEESI_S1O_JEEENSA_5SM1004TMEM4LOAD26SM100_TMEM_LOAD_16dp256b4xES11_NS12_INS13_ILi2ELi4ELi3EEES16_NSS_INSB_IJS17_S1M_EEENSB_IJS1M_SD_EEEEEEENSA_17SM75_U32x4_LDSM_NENSA_21SM90_TMA_STORE_IM2COLES25_NSA_17SM90_U32x4_STSM_NENSA_39AutoVectorizingCopyWithAssumedAlignmentILi128EEEEEEvvEEEEvNT_6ParamsE)
        .other          _ZN7cutlass13device_kernelINS_4conv6kernel13ConvUniversalINS1_16ConvProblemShapeILNS1_8OperatorE0ELi3EEENS1_10collective14CollectiveConvINS1_47MainloopSm100TmaUmmaWarpSpecializedImplicitGemmILS5_0ELi13ELi3ELi1ELi2EN4cute5tupleIJNSA_1CILi1EEESD_SD_EEEEENSB_IJNSC_ILi64EEESG_NSB_IJSG_EEEEEENS_6half_tESJ_NSA_8TiledMMAINSA_8MMA_AtomIJNSA_20SM100_MMA_F16BF16_SSISJ_SJ_fLi64ELi64ELNSA_4UMMA5MajorE0ELSO_0ELNSN_7ScaleInE0ELSP_0EEEEEENSA_6LayoutISE_NSB_IJNSC_ILi0EEEST_ST_EEEEENSB_IJNSA_10UnderscoreESW_SW_EEEEENS7_6detail27Sm100ImplicitGemmTileTraitsINSA_20SM90_TMA_LOAD_IM2COLENSA_14ComposedLayoutINSA_7SwizzleILi3ELi4ELi3EEENSA_18smem_ptr_flag_bitsILi16EEENSS_INSB_IJNSC_ILi8EEESG_EEENSB_IJSG_SD_EEEEEEEvEENS10_INSA_13SM90_TMA_LOADES1B_vEEEENS_8epilogue10collective18CollectiveEpilogueINS1G_23Sm100TmaWarpSpecializedILi3ELi2ELi16ELb1ELb0EEEJSI_NSB_IJNSS_ISG_SD_EENSS_INSC_ILi32EEESD_EEEEESJ_NSB_IJNSB_IJllllEEESD_ST_EEESJ_S1Q_NS1G_6fusion15FusionCallbacksIS1K_NS1R_17LinearCombinationISJ_fSJ_fLNS_15FloatRoundStyleE2EEESI_S1O_JEEENSA_5SM1004TMEM4LOAD26SM100_TMEM_LOAD_16dp256b4xES11_NS12_INS13_ILi2ELi4ELi3EEES16_NSS_INSB_IJS17_S1M_EEENSB_IJS1M_SD_EEEEEEENSA_17SM75_U32x4_LDSM_NENSA_21SM90_TMA_STORE_IM2COLES25_NSA_17SM90_U32x4_STSM_NENSA_39AutoVectorizingCopyWithAssumedAlignmentILi128EEEEEEvvEEEEvNT_6ParamsE,@"STO_CUDA_ENTRY STV_DEFAULT"
_ZN7cutlass13device_kernelINS_4conv6kernel13ConvUniversalINS1_16ConvProblemShapeILNS1_8OperatorE0ELi3EEENS1_10collective14CollectiveConvINS1_47MainloopSm100TmaUmmaWarpSpecializedImplicitGemmILS5_0ELi13ELi3ELi1ELi2EN4cute5tupleIJNSA_1CILi1EEESD_SD_EEEEENSB_IJNSC_ILi64EEESG_NSB_IJSG_EEEEEENS_6half_tESJ_NSA_8TiledMMAINSA_8MMA_AtomIJNSA_20SM100_MMA_F16BF16_SSISJ_SJ_fLi64ELi64ELNSA_4UMMA5MajorE0ELSO_0ELNSN_7ScaleInE0ELSP_0EEEEEENSA_6LayoutISE_NSB_IJNSC_ILi0EEEST_ST_EEEEENSB_IJNSA_10UnderscoreESW_SW_EEEEENS7_6detail27Sm100ImplicitGemmTileTraitsINSA_20SM90_TMA_LOAD_IM2COLENSA_14ComposedLayoutINSA_7SwizzleILi3ELi4ELi3EEENSA_18smem_ptr_flag_bitsILi16EEENSS_INSB_IJNSC_ILi8EEESG_EEENSB_IJSG_SD_EEEEEEEvEENS10_INSA_13SM90_TMA_LOADES1B_vEEEENS_8epilogue10collective18CollectiveEpilogueINS1G_23Sm100TmaWarpSpecializedILi3ELi2ELi16ELb1ELb0EEEJSI_NSB_IJNSS_ISG_SD_EENSS_INSC_ILi32EEESD_EEEEESJ_NSB_IJNSB_IJllllEEESD_ST_EEESJ_S1Q_NS1G_6fusion15FusionCallbacksIS1K_NS1R_17LinearCombinationISJ_fSJ_fLNS_15FloatRoundStyleE2EEESI_S1O_JEEENSA_5SM1004TMEM4LOAD26SM100_TMEM_LOAD_16dp256b4xES11_NS12_INS13_ILi2ELi4ELi3EEES16_NSS_INSB_IJS17_S1M_EEENSB_IJS1M_SD_EEEEEEENSA_17SM75_U32x4_LDSM_NENSA_21SM90_TMA_STORE_IM2COLES25_NSA_17SM90_U32x4_STSM_NENSA_39AutoVectorizingCopyWithAssumedAlignmentILi128EEEEEEvvEEEEvNT_6ParamsE:
[----:B------:R-:W1:Y:S01]  /*0000*/  LDC R1, c[0x0][0x37c] ;  /* 0x0000df00ff017b82 */ /* 0x000e620000000800 */
[----:B------:R-:W2:Y:S07]  /*0010*/  S2R R50, SR_TID.X ;  /* 0x0000000000327919 */ /* 0x000eae0000002100 */
[----:B------:R-:W3:Y:S01]  /*0020*/  LDC.64 R2, c[0x0][0x990] ;  /* 0x00026400ff027b82 */ /* 0x000ee20000000a00 */
[----:B------:R-:W-:Y:S01]  /*0030*/  ELECT P2, URZ, PT ;  /* 0x0000000000ff782f */ /* 0x000fe20003840000 */
[----:B-1----:R-:W-:Y:S01]  /*0040*/  VIADD R1, R1, 0xfffffff8 ;  /* 0xfffffff801017836 */ /* 0x002fe20000000000 */
[----:B------:R-:W-:-:S02]  /*0050*/  PRMT R51, RZ, 0x7610, R51 ;  /* 0x00007610ff337816 */ /* 0x000fc40000000033 */
[----:B---3--:R-:W-:-:S04]  /*0060*/  ISETP.NE.U32.AND P0, PT, R2, RZ, PT ;  /* 0x000000ff0200720c */ /* 0x008fc80003f05070 */
[----:B------:R-:W-:Y:S02]  /*0070*/  ISETP.NE.AND.EX P0, PT, R3, RZ, PT, P0 ;  /* 0x000000ff0300720c */ /* 0x000fe40003f05300 */
[----:B--2---:R-:W-:-:S05]  /*0080*/  SHF.R.U32.HI R52, RZ, 0x5, R50 ;  /* 0x00000005ff347819 */ /* 0x004fca0000011632 */
[----:B------:R-:W1:Y:S02]  /*0090*/  SHFL.IDX PT, R0, R52, RZ, 0x1f ;  /* 0x00001fff34007589 */ /* 0x000e6400000e0000 */
[----:B-1----:R-:W-:-:S04]  /*00a0*/  R2UR UR15, R0 ;  /* 0x00000000000f72ca */ /* 0x002fc800000e0000 */
[----:B------:R-:W-:Y:S05]  /*00b0*/  @P0 BRA `(.L_x_0) ;  /* 0x0000000000300947 */ /* 0x000fea0003800000 */
[----:B------:R-:W1:Y:S02]  /*00c0*/  LDCU.64 UR4, c[0x0][0x988] ;  /* 0x00013100ff0477ac */ /* 0x000e640008000a00 */
[----:B-1----:R-:W-:-:S04]  /*00d0*/  UISETP.NE.U32.AND UP0, UPT, UR4, URZ, UPT ;  /* 0x000000ff0400728c */ /* 0x002fc8000bf05070 */
[----:B------:R-:W-:-:S09]  /*00e0*/  UISETP.NE.AND.EX UP0, UPT, UR5, URZ, UPT, UP0 ;  /* 0x000000ff0500728c */ /* 0x000fd2000bf05300 */
[----:B------:R-:W-:Y:S05]  /*00f0*/  BRA.U !UP0, `(.L_x_1) ;  /* 0x0000000108147547 */ /* 0x000fea000b800000 */
[----:B------:R-:W1:Y:S01]  /*0100*/  LDC.64 R26, c[0x0][0x988] ;  /* 0x00026200ff1a7b82 */ /* 0x000e620000000a00 */
[----:B------:R-:W1:Y:S02]  /*0110*/  LDCU.64 UR4, c[0x0][0x358] ;  /* 0x00006b00ff0477ac */ /* 0x000e640008000a00 */
[----:B-1----:R1:W5:Y:S01]  /*0120*/  LDG.E R26, desc[UR4][R26.64] ;  /* 0x000000041a1a7981 */ /* 0x002362000c1e1900 */
[----:B------:R-:W-:Y:S01]  /*0130*/  HFMA2 R51, -RZ, RZ, 0, 5.9604644775390625e-08 ;  /* 0x00000001ff337431 */ /* 0x000fe200000001ff */
[----:B------:R-:W-:Y:S05]  /*0140*/  BRA `(.L_x_0) ;  /* 0x00000000000c7947 */ /* 0x000fea0003800000 */
.L_x_1:
[----:B------:R-:W1:Y:S01]  /*0150*/  LDCU UR4, c[0x0][0x980] ;  /* 0x00013000ff0477ac */ /* 0x000e620008000800 */
[----:B------:R-:W-:Y:S01]  /*0160*/  HFMA2 R51, -RZ, RZ, 0, 5.9604644775390625e-08 ;  /* 0x00000001ff337431 */ /* 0x000fe200000001ff */
[----:B-1----:R-:W-:-:S07]  /*0170*/  MOV R26, UR4 ;  /* 0x00000004001a7c02 */ /* 0x002fce0008000f00 */
.L_x_0:
[----:B------:R-:W2:Y:S02]  /*0180*/  LDCU.64 UR4, c[0x0][0x9b0] ;  /* 0x00013600ff0477ac */ /* 0x000ea40008000a00 */
[----:B--2---:R-:W-:-:S04]  /*0190*/  UISETP.NE.U32.AND UP0, UPT, UR4, URZ, UPT ;  /* 0x000000ff0400728c */ /* 0x004fc8000bf05070 */
[----:B------:R-:W-:-:S09]  /*01a0*/  UISETP.NE.AND.EX UP0, UPT, UR5, URZ, UPT, UP0 ;  /* 0x000000ff0500728c */ /* 0x000fd2000bf05300 */
[----:B------:R-:W-:Y:S05]  /*01b0*/  BRA.U UP0, `(.L_x_2) ;  /* 0x0000000100287547 */ /* 0x000fea000b800000 */
[----:B------:R-:W2:Y:S02]  /*01c0*/  LDCU.64 UR4, c[0x0][0x9a8] ;  /* 0x00013500ff0477ac */ /* 0x000ea40008000a00 */
[----:B--2---:R-:W-:-:S04]  /*01d0*/  UISETP.NE.U32.AND UP0, UPT, UR4, URZ, UPT ;  /* 0x000000ff0400728c */ /* 0x004fc8000bf05070 */
[----:B------:R-:W-:-:S09]  /*01e0*/  UISETP.NE.AND.EX UP0, UPT, UR5, URZ, UPT, UP0 ;  /* 0x000000ff0500728c */ /* 0x000fd2000bf05300 */
[----:B------:R-:W-:Y:S05]  /*01f0*/  BRA.U !UP0, `(.L_x_3) ;  /* 0x0000000108107547 */ /* 0x000fea000b800000 */
[----:B------:R-:W2:Y:S01]  /*0200*/  LDC.64 R24, c[0x0][0x9a8] ;  /* 0x00026a00ff187b82 */ /* 0x000ea20000000a00 */
[----:B------:R-:W2:Y:S02]  /*0210*/  LDCU.64 UR4, c[0x0][0x358] ;  /* 0x00006b00ff0477ac */ /* 0x000ea40008000a00 */
[----:B--2---:R2:W5:Y:S01]  /*0220*/  LDG.E R24, desc[UR4][R24.64] ;  /* 0x0000000418187981 */ /* 0x004562000c1e1900 */
[----:B------:R-:W-:Y:S05]  /*0230*/  BRA `(.L_x_2) ;  /* 0x0000000000087947 */ /* 0x000fea0003800000 */
.L_x_3:
[----:B------:R-:W2:Y:S02]  /*0240*/  LDCU UR4, c[0x0][0x9a0] ;  /* 0x00013400ff0477ac */ /* 0x000ea40008000800 */
[----:B--2---:R-:W-:Y:S02]  /*0250*/  MOV R24, UR4 ;  /* 0x0000000400187c02 */ /* 0x004fe40008000f00 */
.L_x_2:
[----:B------:R-:W3:Y:S01]  /*0260*/  LDC.64 R4, c[0x0][0x988] ;  /* 0x00026200ff047b82 */ /* 0x000ee20000000a00 */
[----:B------:R-:W-:Y:S01]  /*0270*/  IMAD.U32 R0, RZ, RZ, UR15 ;  /* 0x0000000fff007e24 */ /* 0x000fe2000f8e00ff */
[----:B------:R-:W-:Y:S01]  /*0280*/  ISETP.EQ.U32.AND P4, PT, R2, RZ, PT ;  /* 0x000000ff0200720c */ /* 0x000fe20003f82070 */
[----:B------:R-:W-:Y:S03]  /*0290*/  BSSY.RECONVERGENT B0, `(.L_x_4) ;  /* 0x0000012000007945 */ /* 0x000fe60003800200 */
[----:B------:R-:W-:Y:S02]  /*02a0*/  ISETP.NE.OR P1, PT, R0, 0x1, !P2 ;  /* 0x000000010000780c */ /* 0x000fe40005725670 */
[----:B---3--:R-:W-:-:S04]  /*02b0*/  ISETP.NE.U32.AND P0, PT, R4, RZ, PT ;  /* 0x000000ff0400720c */ /* 0x008fc80003f05070 */
[----:B------:R-:W-:-:S13]  /*02c0*/  ISETP.NE.AND.EX P0, PT, R5, RZ, PT, P0 ;  /* 0x000000ff0500720c */ /* 0x000fda0003f05300 */
[----:B------:R-:W-:Y:S01]  /*02d0*/  VOTEU.ANY UP3, P0 ;  /* 0x0000000000ff7886 */ /* 0x000fe20000060100 */
[----:B------:R-:W-:Y:S02]  /*02e0*/  PLOP3.LUT P3, PT, PT, PT, UP3, 0x80, 0x8 ;  /* 0x000000000008781c */ /* 0x000fe40003f6f038 */
[----:B------:R-:W-:Y:S02]  /*02f0*/  ISETP.NE.OR P0, PT, R0, 0x3, !P2 ;  /* 0x000000030000780c */ /* 0x000fe40005705670 */
[----:B------:R-:W-:-:S04]  /*0300*/  ISETP.EQ.OR.EX P5, PT, R3, RZ, !P3, P4 ;  /* 0x000000ff0300720c */ /* 0x000fc80005fa2740 */
[----:B------:R-:W-:Y:S01]  /*0310*/  P2R R61, PR, RZ, 0x20 ;  /* 0x00000020ff3d7803 */ /* 0x000fe20000000000 */
[----:B------:R-:W-:Y:S05]  /*0320*/  @P1 BRA `(.L_x_5) ;  /* 0x0000000000201947 */ /* 0x000fea0003800000 */
[----:B------:R-:W3:Y:S02]  /*0330*/  LDCU.64 UR4, c[0x0][0x348] ;  /* 0x00006900ff0477ac */ /* 0x000ee40008000a00 */
[----:B---3--:R-:W-:Y:S02]  /*0340*/  UIADD3 UR6, UP1, UPT, UR4, 0x80, URZ ;  /* 0x0000008004067890 */ /* 0x008fe4000ff3e0ff */
[----:B------:R-:W-:Y:S02]  /*0350*/  UIADD3 UR4, UP0, UPT, UR4, 0x200, URZ ;  /* 0x0000020004047890 */ /* 0x000fe4000ff1e0ff */
[----:B------:R-:W-:Y:S02]  /*0360*/  UIADD3.X UR7, UPT, UPT, URZ, UR5, URZ, UP1, !UPT ;  /* 0x00000005ff077290 */ /* 0x000fe40008ffe4ff */
[----:B------:R-:W-:-:S07]  /*0370*/  UIADD3.X UR5, UPT, UPT, URZ, UR5, URZ, UP0, !UPT ;  /* 0x00000005ff057290 */ /* 0x000fce00087fe4ff */
[----:B------:R3:W-:Y:S02]  /*0380*/  UTMACCTL.PF [UR6] ;  /* 0x00000000060079b9 */ /* 0x0007e40008040000 */
[----:B------:R3:W-:Y:S02]  /*0390*/  UTMACCTL.PF [UR4] ;  /* 0x00000000040079b9 */ /* 0x0007e40008040000 */
[----:B---3--:R-:W-:Y:S01]  /*03a0*/  NOP ;  /* 0x0000000000007918 */ /* 0x008fe20000000000 */
.L_x_5:
[----:B------:R-:W-:Y:S05]  /*03b0*/  BSYNC.RECONVERGENT B0 ;  /* 0x0000000000007941 */ /* 0x000fea0003800200 */
.L_x_4:
[----:B------:R-:W-:Y:S04]  /*03c0*/  BSSY.RECONVERGENT B0, `(.L_x_6) ;  /* 0x000000a000007945 */ /* 0x000fe80003800200 */
        /* <DEDUP_REMOVED lines=9> */
.L_x_7:
[----:B------:R-:W-:Y:S05]  /*0460*/  BSYNC.RECONVERGENT B0 ;  /* 0x0000000000007941 */ /* 0x000fea0003800200 */
.L_x_6:
[----:B------:R-:W-:Y:S01]  /*0470*/  UPLOP3.LUT UP2, UPT, UPT, UPT, UPT, 0x80, 0x8 ;  /* 0x000000000008789c */ /* 0x000fe20003f4f070 */
[----:B------:R-:W-:Y:S10]  /*0480*/  @!P5 BRA `(.L_x_8) ;  /* 0x000000000024d947 */ /* 0x000ff40003800000 */
[----:B------:R-:W-:Y:S01]  /*0490*/  ISETP.NE.U32.AND P1, PT, R2, RZ, PT ;  /* 0x000000ff0200720c */ /* 0x000fe20003f25070 */
[----:B------:R-:W-:Y:S01]  /*04a0*/  USEL UR4, URZ, 0xffffffff, UP3 ;  /* 0xffffffffff047887 */ /* 0x000fe20009800000 */
[----:B-----5:R-:W-:Y:S02]  /*04b0*/  FSETP.NEU.AND P0, PT, R26, RZ, PT ;  /* 0x000000ff1a00720b */ /* 0x020fe40003f0d000 */
[----:B------:R-:W-:-:S11]  /*04c0*/  ISETP.NE.AND.EX P1, PT, R3, RZ, PT, P1 ;  /* 0x000000ff0300720c */ /* 0x000fd60003f25310 */
[----:B------:R-:W-:Y:S02]  /*04d0*/  VOTEU.ANY UP0, P0 ;  /* 0x0000000000ff7886 */ /* 0x000fe40000000100 */
[----:B------:R-:W-:-:S05]  /*04e0*/  VOTEU.ANY UP1, P1 ;  /* 0x0000000000ff7886 */ /* 0x000fca0000820100 */
[----:B------:R-:W-:-:S04]  /*04f0*/  @!UP1 USEL UR4, URZ, 0xffffffff, UP0 ;  /* 0xffffffffff049887 */ /* 0x000fc80008000000 */
[----:B------:R-:W-:-:S04]  /*0500*/  ULOP3.LUT UR4, UR4, 0x1, URZ, 0xc0, !UPT ;  /* 0x0000000104047892 */ /* 0x000fc8000f8ec0ff */
[----:B------:R-:W-:-:S11]  /*0510*/  UISETP.NE.U32.AND UP2, UPT, UR4, 0x1, UPT ;  /* 0x000000010400788c */ /* 0x000fd6000bf45070 */
.L_x_8:
[----:B------:R-:W3:Y:S01]  /*0520*/  SHFL.IDX PT, R2, R52, RZ, 0x1f ;  /* 0x00001fff34027589 */ /* 0x000ee200000e0000 */
[----:B------:R-:W-:-:S04]  /*0530*/  UISETP.NE.AND UP0, UPT, UR15, 0x2, UPT ;  /* 0x000000020f00788c */ /* 0x000fc8000bf05270 */
[----:B------:R-:W-:Y:S01]  /*0540*/  USEL UR46, URZ, 0x1, UP0 ;  /* 0x00000001ff2e7887 */ /* 0x000fe20008000000 */
[----:B---3--:R-:W-:-:S13]  /*0550*/  ISETP.NE.AND P0, PT, R2, RZ, PT ;  /* 0x000000ff0200720c */ /* 0x008fda0003f05270 */
[----:B------:R-:W-:Y:S05]  /*0560*/  @P0 BRA `(.L_x_9) ;  /* 0x00000000009c0947 */ /* 0x000fea0003800000 */
[----:B------:R-:W-:Y:S01]  /*0570*/  ELECT P0, URZ, PT ;  /* 0x0000000000ff782f */ /* 0x000fe20003800000 */
[----:B------:R-:W-:-:S12]  /*0580*/  BSSY.RECONVERGENT B0, `(.L_x_9) ;  /* 0x0000025000007945 */ /* 0x000fd80003800200 */
[----:B------:R-:W-:Y:S05]  /*0590*/  @!P0 BRA `(.L_x_10) ;  /* 0x00000000008c8947 */ /* 0x000fea0003800000 */
[----:B------:R-:W3:Y:S01]  /*05a0*/  S2UR UR4, SR_CgaCtaId ;  /* 0x00000000000479c3 */ /* 0x000ee20000008800 */
[----:B------:R-:W-:Y:S01]  /*05b0*/  UMOV UR5, 0x400 ;  /* 0x0000040000057882 */ /* 0x000fe20000000000 */
[----:B------:R-:W-:Y:S02]  /*05c0*/  UMOV UR6, 0x1 ;  /* 0x0000000100067882 */ /* 0x000fe40000000000 */
[----:B------:R-:W-:-:S04]  /*05d0*/  UIADD3 UR6, UPT, UPT, -UR6, 0x100000, URZ ;  /* 0x0010000006067890 */ /* 0x000fc8000fffe1ff */
[----:B------:R-:W-:Y:S02]  /*05e0*/  USHF.L.U32 UR7, UR6, 0xb, URZ ;  /* 0x0000000b06077899 */ /* 0x000fe400080006ff */
[----:B------:R-:W-:Y:S02]  /*05f0*/  USHF.L.U32 UR6, UR6, 0x1, URZ ;  /* 0x0000000106067899 */ /* 0x000fe400080006ff */
[----:B---3--:R-:W-:Y:S01]  /*0600*/  ULEA UR4, UR4, UR5, 0x18 ;  /* 0x0000000504047291 */ /* 0x008fe2000f8ec0ff */
[----:B------:R-:W3:Y:S11]  /*0610*/  FENCE.VIEW.ASYNC.S ;  /* 0x00000000000073c6 */ /* 0x000ef60000000000 */
[----:B---3--:R3:W4:Y:S01]  /*0620*/  SYNCS.EXCH.64 URZ, [UR4], UR6 ;  /* 0x0000000604ff75b2 */ /* 0x0087220008000100 */
[----:B------:R3:W1:Y:S01]  /*0630*/  SYNCS.EXCH.64 URZ, [UR4+0x68], UR6 ;  /* 0x0000680604ff75b2 */ /* 0x0006620008000100 */
        /* <DEDUP_REMOVED lines=23> */
[----:B------:R3:W1:Y:S02]  /*07b0*/  SYNCS.EXCH.64 URZ, [UR4+0xc8], UR6 ;  /* 0x0000c80604ff75b2 */ /* 0x0006640008000100 */
[----:B---34-:R-:W-:Y:S01]  /*07c0*/  NOP ;  /* 0x0000000000007918 */ /* 0x018fe20000000000 */
.L_x_10:
[----:B------:R-:W-:Y:S05]  /*07d0*/  BSYNC.RECONVERGENT B0 ;  /* 0x0000000000007941 */ /* 0x000fea0003800200 */
.L_x_9:
[----:B------:R-:W3:Y:S01]  /*07e0*/  SHFL.IDX PT, R2, R52, RZ, 0x1f ;  /* 0x00001fff34027589 */ /* 0x000ee200000e0000 */
[----:B------:R-:W-:Y:S01]  /*07f0*/  NOP ;  /* 0x0000000000007918 */ /* 0x000fe20000000000 */
[----:B---3--:R-:W-:-:S13]  /*0800*/  ISETP.NE.AND P0, PT, R2, 0x1, PT ;  /* 0x000000010200780c */ /* 0x008fda0003f05270 */
[----:B------:R-:W-:Y:S05]  /*0810*/  @P0 BRA `(.L_x_11) ;  /* 0x0000000000500947 */ /* 0x000fea0003800000 */
[----:B------:R-:W3:Y:S01]  /*0820*/  S2UR UR4, SR_CgaCtaId ;  /* 0x00000000000479c3 */ /* 0x000ee20000008800 */
[----:B------:R-:W-:Y:S01]  /*0830*/  UMOV UR5, 0x400 ;  /* 0x0000040000057882 */ /* 0x000fe20000000000 */
[----:B------:R-:W-:Y:S01]  /*0840*/  UMOV UR8, 0x20 ;  /* 0x0000002000087882 */ /* 0x000fe20000000000 */
[----:B------:R-:W-:Y:S01]  /*0850*/  UMOV UR6, 0x80 ;  /* 0x0000008000067882 */ /* 0x000fe20000000000 */
[----:B------:R-:W-:-:S04]  /*0860*/  UIADD3 UR8, UPT, UPT, -UR8, 0x100000, URZ ;  /* 0x0010000008087890 */ /* 0x000fc8000fffe1ff */
[----:B------:R-:W-:Y:S02]  /*0870*/  USHF.L.U32 UR9, UR8, 0xb, URZ ;  /* 0x0000000b08097899 */ /* 0x000fe400080006ff */
[----:B------:R-:W-:Y:S02]  /*0880*/  USHF.L.U32 UR8, UR8, 0x1, URZ ;  /* 0x0000000108087899 */ /* 0x000fe400080006ff */
[----:B------:R-:W-:-:S04]  /*0890*/  UIADD3 UR6, UPT, UPT, -UR6, 0x100000, URZ ;  /* 0x0010000006067890 */ /* 0x000fc8000fffe1ff */
[----:B------:R-:W-:Y:S02]  /*08a0*/  USHF.L.U32 UR7, UR6, 0xb, URZ ;  /* 0x0000000b06077899 */ /* 0x000fe400080006ff */
[----:B------:R-:W-:Y:S01]  /*08b0*/  USHF.L.U32 UR6, UR6, 0x1, URZ ;  /* 0x0000000106067899 */ /* 0x000fe200080006ff */
[----:B------:R-:W-:Y:S01]  /*08c0*/  ELECT P0, URZ, PT ;  /* 0x0000000000ff782f */ /* 0x000fe20003800000 */
[----:B---3--:R-:W-:Y:S01]  /*08d0*/  ULEA UR4, UR4, UR5, 0x18 ;  /* 0x0000000504047291 */ /* 0x008fe2000f8ec0ff */
[----:B------:R-:W3:Y:S11]  /*08e0*/  FENCE.VIEW.ASYNC.S ;  /* 0x00000000000073c6 */ /* 0x000ef60000000000 */
[----:B---3--:R3:W4:Y:S01]  /*08f0*/  SYNCS.EXCH.64 URZ, [UR4+0xd0], UR8 ;  /* 0x0000d00804ff75b2 */ /* 0x0087220008000100 */
[----:B------:R3:W1:Y:S01]  /*0900*/  SYNCS.EXCH.64 URZ, [UR4+0xe8], UR6 ;  /* 0x0000e80604ff75b2 */ /* 0x0006620008000100 */
[----:B------:R3:W1:Y:S01]  /*0910*/  SYNCS.EXCH.64 URZ, [UR4+0xd8], UR8 ;  /* 0x0000d80804ff75b2 */ /* 0x0006620008000100 */
[----:B------:R3:W1:Y:S01]  /*0920*/  SYNCS.EXCH.64 URZ, [UR4+0xf0], UR6 ;  /* 0x0000f00604ff75b2 */ /* 0x0006620008000100 */
[----:B------:R3:W1:Y:S01]  /*0930*/  SYNCS.EXCH.64 URZ, [UR4+0xe0], UR8 ;  /* 0x0000e00804ff75b2 */ /* 0x0006620008000100 */
[----:B------:R3:W1:Y:S01]  /*0940*/  SYNCS.EXCH.64 URZ, [UR4+0xf8], UR6 ;  /* 0x0000f80604ff75b2 */ /* 0x0006620008000100 */
[----:B------:R-:W-:Y:S01]  /*0950*/  NOP ;  /* 0x0000000000007918 */ /* 0x000fe20000000000 */
.L_x_11:
[----:B------:R-:W2:Y:S01]  /*0960*/  SHFL.IDX PT, R2, R52, RZ, 0x1f ;  /* 0x00001fff34027589 */ /* 0x000ea200000e0000 */
[----:B------:R-:W-:Y:S01]  /*0970*/  NOP ;  /* 0x0000000000007918 */ /* 0x000fe20000000000 */
[----:B--2---:R-:W-:-:S13]  /*0980*/  ISETP.NE.AND P0, PT, R2, 0x3, PT ;  /* 0x000000030200780c */ /* 0x004fda0003f05270 */
[----:B------:R-:W-:Y:S05]  /*0990*/  @P0 BRA `(.L_x_12) ;  /* 0x0000000000300947 */ /* 0x000fea0003800000 */
[----:B---3--:R-:W2:Y:S01]  /*09a0*/  S2UR UR4, SR_CgaCtaId ;  /* 0x00000000000479c3 */ /* 0x008ea20000008800 */
[----:B------:R-:W-:Y:S01]  /*09b0*/  UMOV UR6, 0x400 ;  /* 0x0000040000067882 */ /* 0x000fe20000000000 */
[----:B------:R-:W-:Y:S01]  /*09c0*/  UMOV UR5, 0x20 ;  /* 0x0000002000057882 */ /* 0x000fe20000000000 */
[----:B------:R-:W-:Y:S01]  /*09d0*/  ELECT P0, URZ, PT ;  /* 0x0000000000ff782f */ /* 0x000fe20003800000 */
[----:B--2---:R-:W-:Y:S02]  /*09e0*/  ULEA UR6, UR4, UR6, 0x18 ;  /* 0x0000000604067291 */ /* 0x004fe4000f8ec0ff */
[----:B------:R-:W-:-:S04]  /*09f0*/  UIADD3 UR4, UPT, UPT, -UR5, 0x100000, URZ ;  /* 0x0010000005047890 */ /* 0x000fc8000fffe1ff */
[----:B------:R-:W-:Y:S02]  /*0a00*/  USHF.L.U32 UR5, UR4, 0xb, URZ ;  /* 0x0000000b04057899 */ /* 0x000fe400080006ff */
[----:B------:R-:W-:Y:S01]  /*0a10*/  USHF.L.U32 UR4, UR4, 0x1, URZ ;  /* 0x0000000104047899 */ /* 0x000fe200080006ff */
[----:B------:R-:W2:Y:S11]  /*0a20*/  FENCE.VIEW.ASYNC.S ;  /* 0x00000000000073c6 */ /* 0x000eb60000000000 */
[----:B--2---:R2:W3:Y:S01]  /*0a30*/  SYNCS.EXCH.64 URZ, [UR6+0x100], UR4 ;  /* 0x0001000406ff75b2 */ /* 0x0044e20008000100 */
[----:B------:R2:W1:Y:S01]  /*0a40*/  SYNCS.EXCH.64 URZ, [UR6+0x108], UR4 ;  /* 0x0001080406ff75b2 */ /* 0x0004620008000100 */
[----:B------:R-:W-:Y:S01]  /*0a50*/  NOP ;  /* 0x0000000000007918 */ /* 0x000fe20000000000 */
.L_x_12:
[----:B------:R-:W4:Y:S01]  /*0a60*/  SHFL.IDX PT, R2, R52, RZ, 0x1f ;  /* 0x00001fff34027589 */ /* 0x000f2200000e0000 */
[----:B------:R-:W-:Y:S01]  /*0a70*/  NOP ;  /* 0x0000000000007918 */ /* 0x000fe20000000000 */
[----:B----4-:R-:W-:-:S13]  /*0a80*/  ISETP.NE.AND P0, PT, R2, 0x4, PT ;  /* 0x000000040200780c */ /* 0x010fda0003f05270 */
[----:B------:R-:W-:Y:S05]  /*0a90*/  @P0 BRA `(.L_x_13) ;  /* 0x0000000000440947 */ /* 0x000fea0003800000 */
[----:B--23--:R-:W2:Y:S01]  /*0aa0*/  S2UR UR6, SR_CgaCtaId ;  /* 0x00000000000679c3 */ /* 0x00cea20000008800 */
[----:B------:R-:W-:Y:S01]  /*0ab0*/  UMOV UR4, 0x100 ;  /* 0x0000010000047882 */ /* 0x000fe20000000000 */
[----:B------:R-:W-:Y:S01]  /*0ac0*/  UMOV UR5, 0x400 ;  /* 0x0000040000057882 */ /* 0x000fe20000000000 */
[----:B------:R-:W-:Y:S01]  /*0ad0*/  USEL UR4, UR4, 0xe0, UP2 ;  /* 0x000000e004047887 */ /* 0x000fe20009000000 */
[----:B------:R-:W-:Y:S01]  /*0ae0*/  UMOV UR8, 0x1 ;  /* 0x0000000100087882 */ /* 0x000fe20000000000 */
[----:B------:R-:W-:Y:S01]  /*0af0*/  ELECT P0, URZ, PT ;  /* 0x0000000000ff782f */ /* 0x000fe20003800000 */
[----:B------:R-:W-:-:S04]  /*0b00*/  UIADD3 UR8, UPT, UPT, -UR8, 0x100000, URZ ;  /* 0x0010000008087890 */ /* 0x000fc8000fffe1ff */
[----:B------:R-:W-:Y:S02]  /*0b10*/  USHF.L.U32 UR9, UR8, 0xb, URZ ;  /* 0x0000000b08097899 */ /* 0x000fe400080006ff */
[----:B------:R-:W-:Y:S02]  /*0b20*/  USHF.L.U32 UR8, UR8, 0x1, URZ ;  /* 0x0000000108087899 */ /* 0x000fe400080006ff */
[----:B--2---:R-:W-:Y:S02]  /*0b30*/  ULEA UR6, UR6, UR5, 0x18 ;  /* 0x0000000506067291 */ /* 0x004fe4000f8ec0ff */
[----:B------:R-:W-:-:S04]  /*0b40*/  UIADD3 UR4, UPT, UPT, -UR4, 0x100000, URZ ;  /* 0x0010000004047890 */ /* 0x000fc8000fffe1ff */
[----:B------:R-:W-:Y:S02]  /*0b50*/  USHF.L.U32 UR5, UR4, 0xb, URZ ;  /* 0x0000000b04057899 */ /* 0x000fe400080006ff */
[----:B------:R-:W-:Y:S01]  /*0b60*/  USHF.L.U32 UR4, UR4, 0x1, URZ ;  /* 0x0000000104047899 */ /* 0x000fe200080006ff */
[----:B------:R-:W2:Y:S03]  /*0b70*/  FENCE.VIEW.ASYNC.S ;  /* 0x00000000000073c6 */ /* 0x000ea60000000000 */
[----:B--2---:R4:W2:Y:S08]  /*0b80*/  SYNCS.EXCH.64 URZ, [UR6+0x110], UR8 ;  /* 0x0001100806ff75b2 */ /* 0x0048b00008000100 */
[----:B------:R4:W3:Y:S02]  /*0b90*/  SYNCS.EXCH.64 URZ, [UR6+0x118], UR4 ;  /* 0x0001180406ff75b2 */ /* 0x0008e40008000100 */
[----:B----4-:R-:W-:Y:S01]  /*0ba0*/  NOP ;  /* 0x0000000000007918 */ /* 0x010fe20000000000 */
.L_x_13:
[----:B------:R-:W4:Y:S01]  /*0bb0*/  SHFL.IDX PT, R2, R52, RZ, 0x1f ;  /* 0x00001fff34027589 */ /* 0x000f2200000e0000 */
[----:B------:R-:W1:Y:S01]  /*0bc0*/  S2UR UR51, SR_CTAID.X ;  /* 0x00000000003379c3 */ /* 0x000e620000002500 */
[----:B------:R-:W-:-:S07]  /*0bd0*/  NOP ;  /* 0x0000000000007918 */ /* 0x000fce0000000000 */
[----:B------:R-:W1:Y:S01]  /*0be0*/  S2UR UR22, SR_CTAID.Y ;  /* 0x00000000001679c3 */ /* 0x000e620000002600 */
[----:B----4-:R-:W-:-:S13]  /*0bf0*/  ISETP.NE.AND P0, PT, R2, 0x5, PT ;  /* 0x000000050200780c */ /* 0x010fda0003f05270 */
[----:B-1----:R-:W-:Y:S05]  /*0c00*/  @P0 BRA `(.L_x_14) ;  /* 0x0000000000480947 */ /* 0x002fea0003800000 */
[----:B--23--:R-:W1:Y:S01]  /*0c10*/  S2UR UR4, SR_CgaCtaId ;  /* 0x00000000000479c3 */ /* 0x00ce620000008800 */
        /* <DEDUP_REMOVED lines=10> */
[----:B-1----:R-:W-:Y:S01]  /*0cc0*/  ULEA UR4, UR4, UR5, 0x18 ;  /* 0x0000000504047291 */ /* 0x002fe2000f8ec0ff */
[----:B------:R-:W1:Y:S11]  /*0cd0*/  FENCE.VIEW.ASYNC.S ;  /* 0x00000000000073c6 */ /* 0x000e760000000000 */
[----:B-1----:R1:W4:Y:S01]  /*0ce0*/  SYNCS.EXCH.64 URZ, [UR4+0x120], UR8 ;  /* 0x0001200804ff75b2 */ /* 0x0023220008000100 */
[----:B------:R1:W2:Y:S01]  /*0cf0*/  SYNCS.EXCH.64 URZ, [UR4+0x130], UR6 ;  /* 0x0001300604ff75b2 */ /* 0x0002a20008000100 */
[----:B------:R1:W3:Y:S01]  /*0d00*/  SYNCS.EXCH.64 URZ, [UR4+0x128], UR8 ;  /* 0x0001280804ff75b2 */ /* 0x0002e20008000100 */
[----:B------:R1:W1:Y:S01]  /*0d10*/  SYNCS.EXCH.64 URZ, [UR4+0x138], UR6 ;  /* 0x0001380604ff75b2 */ /* 0x0002620008000100 */
[----:B------:R-:W-:Y:S01]  /*0d20*/  NOP ;  /* 0x0000000000007918 */ /* 0x000fe20000000000 */
.L_x_14:
[----:B------:R-:W-:-:S05]  /*0d30*/  CS2R.32 R45, SR_CgaSize ;  /* 0x00000000002d7805 */ /* 0x000fca0000008a00 */
[----:B------:R-:W-:-:S05]  /*0d40*/  IMAD R45, R45, -0xa0, RZ ;  /* 0xffffff602d2d7824 */ /* 0x000fca00078e02ff */
[----:B--2---:R-:W-:-:S14]  /*0d50*/  R2UR UR5, R45 ;  /* 0x000000002d0572ca */ /* 0x004fdc00000e0000 */
[----:B------:R-:W2:Y:S01]  /*0d60*/  LDCU UR5, c[0x0][UR5+0x2b0] ;  /* 0x00005600050577ac */ /* 0x000ea20008000800 */
[----:B------:R-:W-:Y:S02]  /*0d70*/  I2FP.F32.U32 R45, UR51 ;  /* 0x00000033002d7c45 */ /* 0x000fe40008201000 */
[----:B------:R-:W-:-:S05]  /*0d80*/  CS2R.32 R3, SR_CgaSize ;  /* 0x0000000000037805 */ /* 0x000fca0000008a00 */
[----:B------:R-:W-:-:S06]  /*0d90*/  IMAD R3, R3, -0xa0, RZ ;  /* 0xffffff6003037824 */ /* 0x000fcc00078e02ff */
[----:B------:R-:W4:Y:S01]  /*0da0*/  LDC R3, c[0x0][R3+0x2a0] ;  /* 0x0000a80003037b82 */ /* 0x000f220000000800 */
[----:B------:R-:W-:Y:S02]  /*0db0*/  I2FP.F32.U32 R44, UR22 ;  /* 0x00000016002c7c45 */ /* 0x000fe40008201000 */
[----:B------:R-:W-:-:S05]  /*0dc0*/  CS2R.32 R16, SR_CgaSize ;  /* 0x0000000000107805 */ /* 0x000fca0000008a00 */
[----:B------:R-:W-:-:S05]  /*0dd0*/  IMAD R16, R16, -0xa0, RZ ;  /* 0xffffff6010107824 */ /* 0x000fca00078e02ff */
[----:B-1-3--:R-:W-:-:S14]  /*0de0*/  R2UR UR4, R16 ;  /* 0x00000000100472ca */ /* 0x00afdc00000e0000 */
[----:B------:R-:W1:Y:S01]  /*0df0*/  LDCU UR4, c[0x0][UR4+0x2b4] ;  /* 0x00005680040477ac */ /* 0x000e620008000800 */
[----:B------:R-:W-:Y:S01]  /*0e00*/  NOP ;  /* 0x0000000000007918 */ /* 0x000fe20000000000 */
[----:B------:R-:W3:Y:S01]  /*0e10*/  S2R R16, SR_CTAID.Z ;  /* 0x0000000000107919 */ /* 0x000ee20000002700 */
[----:B------:R-:W4:Y:S01]  /*0e20*/  LDCU UR18, c[0x0][0xc24] ;  /* 0x00018480ff1277ac */ /* 0x000f220008000800 */
[----:B------:R-:W-:-:S05]  /*0e30*/  CS2R.32 R2, SR_CgaSize ;  /* 0x0000000000027805 */ /* 0x000fca0000008a00 */
[----:B------:R-:W-:-:S06]  /*0e40*/  IMAD R2, R2, -0xa0, RZ ;  /* 0xffffff6002027824 */ /* 0x000fcc00078e02ff */
[----:B------:R-:W3:Y:S01]  /*0e50*/  LDC R2, c[0x0][R2+0x2a4] ;  /* 0x0000a90002027b82 */ /* 0x000ee20000000800 */
[----:B--2---:R-:W-:Y:S01]  /*0e60*/  FMUL R45, R45, UR5 ;  /* 0x000000052d2d7c20 */ /* 0x004fe20008400000 */
[----:B-1----:R-:W-:-:S05]  /*0e70*/  FMUL R44, R44, UR4 ;  /* 0x000000042c2c7c20 */ /* 0x002fca0008400000 */
[----:B------:R-:W1:Y:S01]  /*0e80*/  F2I.U32.TRUNC.NTZ R45, R45 ;  /* 0x0000002d002d7305 */ /* 0x000e62000020f000 */
[----:B----4-:R-:W-:-:S07]  /*0e90*/  UISETP.GE.AND UP0, UPT, UR18, 0x1, UPT ;  /* 0x000000011200788c */ /* 0x010fce000bf06270 */
[----:B------:R-:W2:Y:S01]  /*0ea0*/  F2I.U32.TRUNC.NTZ R44, R44 ;  /* 0x0000002c002c7305 */ /* 0x000ea2000020f000 */
[----:B-1----:R-:W-:-:S05]  /*0eb0*/  IADD3 R45, PT, PT, -R45, RZ, RZ ;  /* 0x000000ff2d2d7210 */ /* 0x002fca0007ffe1ff */
[----:B------:R-:W-:Y:S01]  /*0ec0*/  IMAD R45, R3, R45, UR51 ;  /* 0x00000033032d7e24 */ /* 0x000fe2000f8e022d */
[----:B--2---:R-:W-:-:S05]  /*0ed0*/  IADD3 R44, PT, PT, -R44, RZ, RZ ;  /* 0x000000ff2c2c7210 */ /* 0x004fca0007ffe1ff */
[----:B---3--:R-:W-:Y:S01]  /*0ee0*/  IMAD R44, R2, R44, UR22 ;  /* 0x00000016022c7e24 */ /* 0x008fe2000f8e022c */
[----:B------:R-:W-:Y:S06]  /*0ef0*/  BAR.SYNC.DEFER_BLOCKING 0x0 ;  /* 0x0000000000007b1d */ /* 0x000fec0000010000 */
[----:B------:R-:W-:Y:S05]  /*0f00*/  BRA.U !UP0, `(.L_x_15) ;  /* 0x0000000108d47547 */ /* 0x000fea000b800000 */
[----:B------:R-:W1:Y:S01]  /*0f10*/  LDCU.128 UR24, c[0x0][0xc10] ;  /* 0x00018200ff1877ac */ /* 0x000e620008000c00 */
[----:B------:R-:W2:Y:S01]  /*0f20*/  LDCU UR14, c[0x0][0x370] ;  /* 0x00006e00ff0e77ac */ /* 0x000ea20008000800 */
[----:B------:R-:W3:Y:S01]  /*0f30*/  LDCU UR6, c[0x0][0x374] ;  /* 0x00006e80ff0677ac */ /* 0x000ee20008000800 */
[----:B------:R-:W4:Y:S01]  /*0f40*/  LDCU UR19, c[0x0][0xc0c] ;  /* 0x00018180ff1377ac */ /* 0x000f220008000800 */
[----:B------:R-:W4:Y:S01]  /*0f50*/  LDCU UR20, c[0x0][0xc20] ;  /* 0x00018400ff1477ac */ /* 0x000f220008000800 */
[----:B------:R-:W4:Y:S01]  /*0f60*/  LDCU.64 UR16, c[0x0][0xc28] ;  /* 0x00018500ff1077ac */ /* 0x000f220008000a00 */
[----:B-1----:R-:W-:Y:S02]  /*0f70*/  UISETP.NE.AND UP0, UPT, UR26, 0x1, UPT ;  /* 0x000000011a00788c */ /* 0x002fe4000bf05270 */
[----:B---3--:R-:W-:Y:S02]  /*0f80*/  UIMAD.WIDE.U32 UR4, UR6, UR27, URZ ;  /* 0x0000001b060472a5 */ /* 0x008fe4000f8e00ff */
[----:B--2---:R-:W-:-:S02]  /*0f90*/  UIMAD.WIDE.U32 UR8, UR14, UR24, URZ ;  /* 0x000000180e0872a5 */ /* 0x004fc4000f8e00ff */
[----:B----4-:R-:W-:Y:S02]  /*0fa0*/  UISETP.NE.AND UP1, UPT, UR19, 0x1, UPT ;  /* 0x000000011300788c */ /* 0x010fe4000bf25270 */
[----:B------:R-:W-:Y:S01]  /*0fb0*/  UISETP.NE.AND UP4, UPT, UR18, 0x1, UPT ;  /* 0x000000011200788c */ /* 0x000fe2000bf85270 */
[----:B------:R-:W-:Y:S01]  /*0fc0*/  UMOV UR4, UR5 ;  /* 0x0000000500047c82 */ /* 0x000fe20008000000 */
[----:B------:R-:W-:Y:S02]  /*0fd0*/  UIMAD.WIDE.U32 UR10, UR22, UR27, URZ ;  /* 0x0000001b160a72a5 */ /* 0x000fe4000f8e00ff */
[----:B------:R-:W-:Y:S02]  /*0fe0*/  @UP0 USHF.R.U32.HI UR6, URZ, UR20, UR4 ;  /* 0x00000014ff060299 */ /* 0x000fe40008011604 */
[----:B------:R-:W-:Y:S01]  /*0ff0*/  UIMAD.WIDE.U32 UR12, UR51, UR24, URZ ;  /* 0x00000018330c72a5 */ /* 0x000fe2000f8e00ff */
[----:B------:R-:W-:Y:S02]  /*1000*/  UMOV UR4, UR9 ;  /* 0x0000000900047c82 */ /* 0x000fe40008000000 */
[----:B------:R-:W-:Y:S01]  /*1010*/  UMOV UR7, UR11 ;  /* 0x0000000b00077c82 */ /* 0x000fe20008000000 */
[----:B------:R-:W-:-:S02]  /*1020*/  @UP1 USHF.R.U32.HI UR14, URZ, UR25, UR4 ;  /* 0x00000019ff0e1299 */ /* 0x000fc40008011604 */
[----:B------:R-:W-:Y:S02]  /*1030*/  UIMAD.WIDE.U32 UR4, UR6, UR16, URZ ;  /* 0x00000010060472a5 */ /* 0x000fe4000f8e00ff */
[----:B------:R-:W-:Y:S02]  /*1040*/  UIMAD.WIDE.U32 UR8, UR14, UR16, URZ ;  /* 0x000000100e0872a5 */ /* 0x000fe4000f8e00ff */
[----:B------:R-:W-:-:S03]  /*1050*/  USHF.R.U32.HI UR10, URZ, UR20, UR7 ;  /* 0x00000014ff0a7299 */ /* 0x000fc60008011607 */
[----:B------:R-:W-:Y:S01]  /*1060*/  UMOV UR4, UR5 ;  /* 0x0000000500047c82 */ /* 0x000fe20008000000 */
[----:B------:R-:W-:Y:S01]  /*1070*/  UMOV UR7, UR13 ;  /* 0x0000000d00077c82 */ /* 0x000fe20008000000 */
[----:B------:R-:W-:Y:S01]  /*1080*/  @UP4 USHF.R.U32.HI UR6, URZ, UR17, UR4 ;  /* 0x00000011ff064299 */ /* 0x000fe20008011604 */
[----:B------:R-:W-:Y:S01]  /*1090*/  UMOV UR5, UR9 ;  /* 0x0000000900057c82 */ /* 0x000fe20008000000 */
[----:B------:R-:W-:Y:S02]  /*10a0*/  USHF.R.U32.HI UR7, URZ, UR25, UR7 ;  /* 0x00000019ff077299 */ /* 0x000fe40008011607 */
[----:B------:R-:W-:Y:S02]  /*10b0*/  USEL UR4, UR22, UR10, !UP0 ;  /* 0x0000000a16047287 */ /* 0x000fe4000c000000 */
[----:B------:R-:W-:Y:S02]  /*10c0*/  UIMAD UR6, UR6, UR18, URZ ;  /* 0x00000012060672a4 */ /* 0x000fe4000f8e02ff */
[----:B------:R-:W-:-:S02]  /*10d0*/  @UP4 USHF.R.U32.HI UR14, URZ, UR17, UR5 ;  /* 0x00000011ff0e4299 */ /* 0x000fc40008011605 */
[----:B------:R-:W-:Y:S02]  /*10e0*/  USEL UR5, UR51, UR7, !UP1 ;  /* 0x0000000733057287 */ /* 0x000fe4000c800000 */
[----:B------:R-:W-:Y:S02]  /*10f0*/  UISETP.GE.AND UP0, UPT, UR4, UR6, UPT ;  /* 0x000000060400728c */ /* 0x000fe4000bf06270 */
[----:B------:R-:W-:Y:S02]  /*1100*/  UIMAD UR8, UR14, UR18, URZ ;  /* 0x000000120e0872a4 */ /* 0x000fe4000f8e02ff */
[----:B------:R-:W-:Y:S02]  /*1110*/  UIMAD.WIDE.U32 UR6, UR4, UR16, URZ ;  /* 0x00000010040672a5 */ /* 0x000fe4000f8e00ff */
[----:B------:R-:W-:Y:S02]  /*1120*/  UISETP.GE.OR UP0, UPT, UR5, UR8, UP0 ;  /* 0x000000080500728c */ /* 0x000fe40008706670 */
[----:B------:R-:W-:-:S02]  /*1130*/  UIMAD.WIDE.U32 UR8, UR5, UR16, URZ ;  /* 0x00000010050872a5 */ /* 0x000fc4000f8e00ff */
[----:B------:R-:W-:Y:S01]  /*1140*/  UIADD3 UR10, UPT, UPT, -UR4, URZ, URZ ;  /* 0x000000ff040a7290 */ /* 0x000fe2000fffe1ff */
[----:B------:R-:W-:Y:S02]  /*1150*/  UMOV UR6, UR7 ;  /* 0x0000000700067c82 */ /* 0x000fe40008000000 */
[----:B------:R-:W-:Y:S02]  /*1160*/  USHF.R.U32.HI UR6, URZ, UR17, UR6 ;  /* 0x00000011ff067299 */ /* 0x000fe40008011606 */
[----:B------:R-:W-:Y:S02]  /*1170*/  UIMAD UR10, UR26, UR10, UR22 ;  /* 0x0000000a1a0a72a4 */ /* 0x000fe4000f8e0216 */
[----:B------:R-:W-:Y:S01]  /*1180*/  USEL UR6, UR4, UR6, !UP4 ;  /* 0x0000000604067287 */ /* 0x000fe2000e000000 */
[----:B------:R-:W-:Y:S01]  /*1190*/  @!UP0 UMOV UR7, UR9 ;  /* 0x0000000900078c82 */ /* 0x000fe20008000000 */
[----:B------:R-:W-:Y:S02]  /*11a0*/  UIADD3 UR9, UPT, UPT, -UR5, URZ, URZ ;  /* 0x000000ff05097290 */ /* 0x000fe4000fffe1ff */
[----:B------:R-:W-:-:S02]  /*11b0*/  @!UP0 USHF.R.U32.HI UR7, URZ, UR17, UR7 ;  /* 0x00000011ff078299 */ /* 0x000fc40008011607 */
[----:B------:R-:W-:Y:S02]  /*11c0*/  UIADD3 UR8, UPT, UPT, -UR6, URZ, URZ ;  /* 0x000000ff06087290 */ /* 0x000fe4000fffe1ff */
[----:B------:R-:W-:Y:S02]  /*11d0*/  @!UP0 USEL UR7, UR5, UR7, !UP4 ;  /* 0x0000000705078287 */ /* 0x000fe4000e000000 */
[----:B------:R-:W-:Y:S02]  /*11e0*/  UIMAD UR8, UR18, UR8, UR4 ;  /* 0x00000008120872a4 */ /* 0x000fe4000f8e0204 */
[----:B------:R-:W-:Y:S02]  /*11f0*/  @!UP0 UIADD3 UR6, UPT, UPT, UR6, -UR7, URZ ;  /* 0x8000000706068290 */ /* 0x000fe4000fffe0ff */
[----:B------:R-:W-:Y:S02]  /*1200*/  @!UP0 UIMAD UR8, UR8, UR14, UR7 ;  /* 0x0000000e080882a4 */ /* 0x000fe4000f8e0207 */
[----:B------:R-:W-:-:S02]  /*1210*/  @!UP0 UIMAD UR4, UR6, UR18, UR5 ;  /* 0x00000012060482a4 */ /* 0x000fc4000f8e0205 */
[----:B------:R-:W-:Y:S02]  /*1220*/  UIMAD UR6, UR19, UR9, UR51 ;  /* 0x00000009130672a4 */ /* 0x000fe4000f8e0233 */
[----:B------:R-:W-:Y:S01]  /*1230*/  UIMAD UR22, UR4, UR26, UR10 ;  /* 0x0000001a041672a4 */ /* 0x000fe2000f8e020a */
[----:B------:R-:W-:Y:S02]  /*1240*/  @!UP0 UMOV UR5, UR8 ;  /* 0x0000000800058c82 */ /* 0x000fe40008000000 */
[----:B------:R-:W-:-:S12]  /*1250*/  UIMAD UR51, UR5, UR19, UR6 ;  /* 0x00000013053372a4 */ /* 0x000fd8000f8e0206 */
.L_x_15:
[----:B------:R-:W1:Y:S02]  /*1260*/  LDCU UR4, c[0x0][0xc30] ;  /* 0x00018600ff0477ac */ /* 0x000e640008000800 */
[----:B-1----:R-:W-:-:S09]  /*1270*/  UISETP.NE.AND UP0, UPT, UR4, 0x1, UPT ;  /* 0x000000010400788c */ /* 0x002fd2000bf05270 */
[----:B------:R-:W-:Y:S05]  /*1280*/  BRA.U UP0, `(.L_x_16) ;  /* 0x0000000100447547 */ /* 0x000fea000b800000 */
[----:B------:R-:W1:Y:S01]  /*1290*/  LDCU.128 UR8, c[0x0][0xc10] ;  /* 0x00018200ff0877ac */ /* 0x000e620008000c00 */
[----:B------:R-:W2:Y:S01]  /*12a0*/  LDCU UR12, c[0x0][0xc0c] ;  /* 0x00018180ff0c77ac */ /* 0x000ea20008000800 */
[----:B------:R-:W3:Y:S01]  /*12b0*/  LDCU UR13, c[0x0][0xc20] ;  /* 0x00018400ff0d77ac */ /* 0x000ee20008000800 */
[----:B-1----:R-:W-:Y:S02]  /*12c0*/  UIMAD.WIDE.U32 UR6, UR51, UR8, URZ ;  /* 0x00000008330672a5 */ /* 0x002fe4000f8e00ff */
[----:B------:R-:W-:Y:S02]  /*12d0*/  UIMAD.WIDE.U32 UR4, UR22, UR11, URZ ;  /* 0x0000000b160472a5 */ /* 0x000fe4000f8e00ff */
[----:B--2---:R-:W-:Y:S02]  /*12e0*/  UISETP.NE.AND UP1, UPT, UR12, 0x1, UPT ;  /* 0x000000010c00788c */ /* 0x004fe4000bf25270 */
[----:B------:R-:W-:Y:S01]  /*12f0*/  UISETP.NE.AND UP0, UPT, UR10, 0x1, UPT ;  /* 0x000000010a00788c */ /* 0x000fe2000bf05270 */
[----:B------:R-:W-:-:S02]  /*1300*/  UMOV UR6, UR7 ;  /* 0x0000000700067c82 */ /* 0x000fc40008000000 */
[----:B------:R-:W-:Y:S01]  /*1310*/  UMOV UR4, UR5 ;  /* 0x0000000500047c82 */ /* 0x000fe20008000000 */
[----:B------:R-:W-:Y:S02]  /*1320*/  USHF.R.U32.HI UR6, URZ, UR9, UR6 ;  /* 0x00000009ff067299 */ /* 0x000fe40008011606 */
[----:B---3--:R-:W-:Y:S02]  /*1330*/  USHF.R.U32.HI UR4, URZ, UR13, UR4 ;  /* 0x0000000dff047299 */ /* 0x008fe40008011604 */
[----:B------:R-:W-:Y:S02]  /*1340*/  USEL UR5, UR51, UR6, !UP1 ;  /* 0x0000000633057287 */ /* 0x000fe4000c800000 */
[----:B------:R-:W-:-:S04]  /*1350*/  USEL UR4, UR22, UR4, !UP0 ;  /* 0x0000000416047287 */ /* 0x000fc8000c000000 */
[----:B------:R-:W-:Y:S02]  /*1360*/  UIADD3 UR6, UPT, UPT, UR5, -UR4, URZ ;  /* 0x8000000405067290 */ /* 0x000fe4000fffe0ff */
[----:B------:R-:W-:Y:S02]  /*1370*/  UIADD3 UR4, UPT, UPT, -UR5, UR4, URZ ;  /* 0x0000000405047290 */ /* 0x000fe4000fffe1ff */
[----:B------:R-:W-:Y:S02]  /*1380*/  UIMAD UR22, UR6, UR10, UR22 ;  /* 0x0000000a061672a4 */ /* 0x000fe4000f8e0216 */
[----:B------:R-:W-:-:S12]  /*1390*/  UIMAD UR51, UR4, UR12, UR51 ;  /* 0x0000000c043372a4 */ /* 0x000fd8000f8e0233 */
.L_x_16:
[----:B------:R-:W-:Y:S01]  /*13a0*/  BAR.SYNC.DEFER_BLOCKING 0x0 ;  /* 0x0000000000007b1d */ /* 0x000fe20000010000 */
[----:B------:R-:W-:Y:S01]  /*13b0*/  UISETP.NE.AND UP0, UPT, UR15, 0x2, UPT ;  /* 0x000000020f00788c */ /* 0x000fe2000bf05270 */
[----:B------:R-:W-:Y:S02]  /*13c0*/  ISETP.NE.OR P2, PT, R0, 0x2, !P2 ;  /* 0x000000020000780c */ /* 0x000fe40005745670 */
[----:B------:R-:W-:Y:S02]  /*13d0*/  LOP3.LUT R0, R50, 0x1f, RZ, 0xc0, !PT ;  /* 0x0000001f32007812 */ /* 0x000fe400078ec0ff */
[----:B------:R-:W1:Y:S04]  /*13e0*/  LDCU UR39, c[0x0][0xc24] ;  /* 0x00018480ff2777ac */ /* 0x000e680008000800 */
[----:B------:R-:W-:Y:S05]  /*13f0*/  BRA.U UP0, `(.L_x_17) ;  /* 0x0000001d00987547 */ /* 0x000fea000b800000 */
[----:B------:R-:W2:Y:S01]  /*1400*/  LDCU UR5, c[0x0][0x388] ;  /* 0x00007100ff0577ac */ /* 0x000ea20008000800 */
[----:B------:R-:W-:Y:S01]  /*1410*/  PLOP3.LUT P1, PT, PT, PT, UP2, 0x80, 0x8 ;  /* 0x000000000008781c */ /* 0x000fe20003f2f028 */
[----:B------:R-:W-:Y:S01]  /*1420*/  IMAD.MOV.U32 R2, RZ, RZ, RZ ;  /* 0x000000ffff027224 */ /* 0x000fe200078e00ff */
[----:B------:R-:W-:Y:S01]  /*1430*/  ISETP.EQ.OR P3, PT, R0, RZ, P2 ;  /* 0x000000ff0000720c */ /* 0x000fe20001762670 */
[----:B------:R-:W3:Y:S01]  /*1440*/  LDCU UR8, c[0x0][0x38c] ;  /* 0x00007180ff0877ac */ /* 0x000ee20008000800 */
[----:B------:R-:W-:Y:S01]  /*1450*/  PLOP3.LUT P1, PT, P1, PT, PT, 0x8, 0x80 ;  /* 0x000000000080781c */ /* 0x000fe20000f2e170 */
[----:B------:R-:W4:Y:S01]  /*1460*/  LDCU.64 UR6, c[0x0][0x390] ;  /* 0x00007200ff0677ac */ /* 0x000f220008000a00 */
[----:B------:R-:W1:Y:S01]  /*1470*/  LDCU UR53, c[0x0][0x370] ;  /* 0x00006e00ff3577ac */ /* 0x000e620008000800 */
[----:B------:R-:W1:Y:S01]  /*1480*/  LDCU.64 UR42, c[0x0][0x348] ;  /* 0x00006900ff2a77ac */ /* 0x000e620008000a00 */
[----:B--2---:R-:W-:Y:S01]  /*1490*/  UIADD3 UR5, UPT, UPT, UR5, 0x3f, URZ ;  /* 0x0000003f05057890 */ /* 0x004fe2000fffe0ff */
[----:B------:R-:W2:Y:S03]  /*14a0*/  LDCU UR52, c[0x0][0x374] ;  /* 0x00006e80ff3477ac */ /* 0x000ea60008000800 */
[----:B------:R-:W-:Y:S01]  /*14b0*/  USHF.R.S32.HI UR4, URZ, 0x1f, UR5 ;  /* 0x0000001fff047899 */ /* 0x000fe20008011405 */
[----:B------:R-:W-:Y:S01]  /*14c0*/  UMOV UR26, 0x1 ;  /* 0x00000001001a7882 */ /* 0x000fe20000000000 */
[----:B------:R-:W-:-:S02]  /*14d0*/  UMOV UR30, URZ ;  /* 0x000000ff001e7c82 */ /* 0x000fc40008000000 */
[----:B------:R-:W-:Y:S01]  /*14e0*/  ULEA.HI UR4, UR4, UR5, URZ, 0x6 ;  /* 0x0000000504047291 */ /* 0x000fe2000f8f30ff */
[----:B------:R-:W-:Y:S01]  /*14f0*/  UMOV UR31, URZ ;  /* 0x000000ff001f7c82 */ /* 0x000fe20008000000 */
[----:B------:R-:W-:Y:S02]  /*1500*/  UMOV UR38, URZ ;  /* 0x000000ff00267c82 */ /* 0x000fe40008000000 */
[----:B------:R-:W-:-:S04]  /*1510*/  USHF.R.S32.HI UR4, URZ, 0x6, UR4 ;  /* 0x00000006ff047899 */ /* 0x000fc80008011404 */
[----:B---3--:R-:W-:-:S04]  /*1520*/  UIMAD UR4, UR4, UR8, URZ ;  /* 0x00000008040472a4 */ /* 0x008fc8000f8e02ff */
[----:B----4-:R-:W-:-:S04]  /*1530*/  UIMAD UR4, UR4, UR6, URZ ;  /* 0x00000006040472a4 */ /* 0x010fc8000f8e02ff */
[----:B------:R-:W-:-:S04]  /*1540*/  UIMAD UR54, UR4, UR7, URZ ;  /* 0x00000007043672a4 */ /* 0x000fc8000f8e02ff */
[----:B------:R-:W-:Y:S02]  /*1550*/  UISETP.NE.AND UP1, UPT, UR54, URZ, UPT ;  /* 0x000000ff3600728c */ /* 0x000fe4000bf25270 */
[----:B------:R-:W-:-:S04]  /*1560*/  UISETP.LT.U32.AND UP0, UPT, UR54, 0xd, UPT ;  /* 0x0000000d3600788c */ /* 0x000fc8000bf01070 */
[----:B------:R-:W-:-:S04]  /*1570*/  USEL UR4, UR54, 0xd, UP0 ;  /* 0x0000000d36047887 */ /* 0x000fc80008000000 */
[----:B------:R-:W-:Y:S02]  /*1580*/  UIADD3 UR5, UPT, UPT, UR4, -0x1, URZ ;  /* 0xffffffff04057890 */ /* 0x000fe4000fffe0ff */
[----:B------:R-:W-:Y:S02]  /*1590*/  @!UP1 UIADD3 UR5, UPT, UPT, UR4, URZ, URZ ;  /* 0x000000ff04059290 */ /* 0x000fe4000fffe0ff */
[----:B------:R-:W-:Y:S02]  /*15a0*/  UIADD3 UR50, UPT, UPT, UR54, -UR4, URZ ;  /* 0x8000000436327290 */ /* 0x000fe4000fffe0ff */
[----:B-12---:R-:W-:-:S12]  /*15b0*/  UIADD3 UR55, UPT, UPT, UR5, 0x1, URZ ;  /* 0x0000000105377890 */ /* 0x006fd8000fffe0ff */
.L_x_33:
[----:B------:R-:W1:Y:S01]  /*15c0*/  S2UR UR36, SR_CgaCtaId ;  /* 0x00000000002479c3 */ /* 0x000e620000008800 */
[----:B------:R-:W-:Y:S01]  /*15d0*/  UMOV UR4, 0x400 ;  /* 0x0000040000047882 */ /* 0x000fe20000000000 */
[----:B------:R-:W-:Y:S01]  /*15e0*/  MOV R0, UR26 ;  /* 0x0000001a00007c02 */ /* 0x000fe20008000f00 */
[----:B------:R-:W-:Y:S02]  /*15f0*/  UISETP.NE.AND UP0, UPT, UR54, URZ, UPT ;  /* 0x000000ff3600728c */ /* 0x000fe4000bf05270 */
[----:B------:R-:W-:Y:S01]  /*1600*/  USHF.L.U32 UR19, UR22, 0x6, URZ ;  /* 0x0000000616137899 */ /* 0x000fe200080006ff */
[----:B------:R-:W-:Y:S01]  /*1610*/  SHF.L.U32 R0, R0, 0x1f, RZ ;  /* 0x0000001f00007819 */ /* 0x000fe200000006ff */
[----:B------:R-:W-:Y:S01]  /*1620*/  USHF.L.U32 UR44, UR51, 0x6, URZ ;  /* 0x00000006332c7899 */ /* 0x000fe200080006ff */
[----:B------:R-:W-:Y:S01]  /*1630*/  UMOV UR27, URZ ;  /* 0x000000ff001b7c82 */ /* 0x000fe20008000000 */
[----:B------:R-:W-:Y:S01]  /*1640*/  UMOV UR22, URZ ;  /* 0x000000ff00167c82 */ /* 0x000fe20008000000 */
[----:B------:R-:W-:Y:S01]  /*1650*/  UMOV UR21, URZ ;  /* 0x000000ff00157c82 */ /* 0x000fe20008000000 */
[----:B------:R-:W-:Y:S01]  /*1660*/  UMOV UR20, URZ ;  /* 0x000000ff00147c82 */ /* 0x000fe20008000000 */
[----:B-1----:R-:W-:-:S04]  /*1670*/  ULEA UR36, UR36, UR4, 0x18 ;  /* 0x0000000424247291 */ /* 0x002fc8000f8ec0ff */
[----:B------:R-:W-:-:S09]  /*1680*/  ULEA UR4, UR30, UR36, 0x3 ;  /* 0x000000241e047291 */ /* 0x000fd2000f8e18ff */
[----:B------:R1:W2:Y:S01]  /*1690*/  SYNCS.PHASECHK.TRANS64.TRYWAIT P0, [UR4+0x68], R0 ;  /* 0x00006800ff0075a7 */ /* 0x0002a20008001104 */
[----:B------:R-:W-:Y:S05]  /*16a0*/  BRA.U !UP0, `(.L_x_18) ;  /* 0x0000000508947547 */ /* 0x000fea000b800000 */
[----:B------:R-:W3:Y:S01]  /*16b0*/  LDCU.128 UR12, c[0x0][0x480] ;  /* 0x00009000ff0c77ac */ /* 0x000ee20008000c00 */
[----:B------:R-:W4:Y:S01]  /*16c0*/  LDCU.128 UR8, c[0x0][0x490] ;  /* 0x00009200ff0877ac */ /* 0x000f220008000c00 */
[----:B------:R-:W1:Y:S01]  /*16d0*/  LDCU.64 UR20, c[0x0][0x4c0] ;  /* 0x00009800ff1477ac */ /* 0x000e620008000a00 */
[----:B------:R-:W1:Y:S01]  /*16e0*/  LDCU.64 UR16, c[0x0][0x4f0] ;  /* 0x00009e00ff1077ac */ /* 0x000e620008000a00 */
[----:B------:R-:W1:Y:S01]  /*16f0*/  LDCU UR18, c[0x0][0x4c8] ;  /* 0x00009900ff1277ac */ /* 0x000e620008000800 */
[----:B---3--:R-:W-:Y:S02]  /*1700*/  UIMAD.WIDE.U32 UR4, UR44, UR13, URZ ;  /* 0x0000000d2c0472a5 */ /* 0x008fe4000f8e00ff */
[----:B------:R-:W-:Y:S02]  /*1710*/  UISETP.NE.AND UP0, UPT, UR12, 0x1, UPT ;  /* 0x000000010c00788c */ /* 0x000fe4000bf05270 */
[----:B------:R-:W-:Y:S01]  /*1720*/  USHF.R.U32.HI UR5, URZ, UR14, UR5 ;  /* 0x0000000eff057299 */ /* 0x000fe20008011605 */
[----:B------:R-:W3:Y:S03]  /*1730*/  LDCU UR45, c[0x0][0x38c] ;  /* 0x00007180ff2d77ac */ /* 0x000ee60008000800 */
[----:B------:R-:W-:-:S02]  /*1740*/  USEL UR5, UR44, UR5, !UP0 ;  /* 0x000000052c057287 */ /* 0x000fc4000c000000 */
[----:B------:R-:W-:Y:S02]  /*1750*/  UISETP.NE.AND UP0, UPT, UR15, 0x1, UPT ;  /* 0x000000010f00788c */ /* 0x000fe4000bf05270 */
[----:B----4-:R-:W-:Y:S01]  /*1760*/  UIMAD.WIDE.U32 UR6, UR5, UR8, URZ ;  /* 0x00000008050672a5 */ /* 0x010fe2000f8e00ff */
[----:B------:R-:W4:Y:S01]  /*1770*/  LDCU UR8, c[0x0][0x4a0] ;  /* 0x00009400ff0877ac */ /* 0x000f220008000800 */
[----:B------:R-:W1:Y:S05]  /*1780*/  LDCU UR23, c[0x0][0x4cc] ;  /* 0x00009980ff1777ac */ /* 0x000e6a0008000800 */
[----:B------:R-:W-:Y:S01]  /*1790*/  UMOV UR4, UR7 ;  /* 0x0000000700047c82 */ /* 0x000fe20008000000 */
[----:B------:R-:W1:Y:S01]  /*17a0*/  LDCU.64 UR40, c[0x0][0x390] ;  /* 0x00007200ff2877ac */ /* 0x000e620008000a00 */
[----:B------:R-:W-:Y:S01]  /*17b0*/  USHF.R.U32.HI UR4, URZ, UR9, UR4 ;  /* 0x00000009ff047299 */ /* 0x000fe20008011604 */
[----:B------:R-:W1:Y:S03]  /*17c0*/  LDCU UR9, c[0x0][0x4ec] ;  /* 0x00009d80ff0977ac */ /* 0x000e660008000800 */
[----:B------:R-:W-:-:S02]  /*17d0*/  USEL UR4, UR5, UR4, !UP0 ;  /* 0x0000000405047287 */ /* 0x000fc4000c000000 */
[----:B------:R-:W-:Y:S02]  /*17e0*/  UISETP.NE.AND UP0, UPT, UR10, 0x1, UPT ;  /* 0x000000010a00788c */ /* 0x000fe4000bf05270 */
[----:B------:R-:W-:Y:S01]  /*17f0*/  UIMAD.WIDE.U32 UR6, UR4, UR11, URZ ;  /* 0x0000000b040672a5 */ /* 0x000fe2000f8e00ff */
[----:B------:R-:W1:Y:S01]  /*1800*/  LDCU.64 UR24, c[0x0][0x4d0] ;  /* 0x00009a00ff1877ac */ /* 0x000e620008000a00 */
[----:B------:R-:W-:-:S05]  /*1810*/  UIADD3 UR38, UPT, UPT, UR55, UR31, URZ ;  /* 0x0000001f37267290 */ /* 0x000fca000fffe0ff */
[----:B------:R-:W-:Y:S01]  /*1820*/  UMOV UR6, UR7 ;  /* 0x0000000700067c82 */ /* 0x000fe20008000000 */
[----:B------:R-:W-:Y:S02]  /*1830*/  UIADD3 UR7, UPT, UPT, -UR4, URZ, URZ ;  /* 0x000000ff04077290 */ /* 0x000fe4000fffe1ff */
[----:B----4-:R-:W-:Y:S02]  /*1840*/  USHF.R.U32.HI UR6, URZ, UR8, UR6 ;  /* 0x00000008ff067299 */ /* 0x010fe40008011606 */
[----:B------:R-:W-:Y:S02]  /*1850*/  UIADD3 UR8, UPT, UPT, -UR5, URZ, URZ ;  /* 0x000000ff05087290 */ /* 0x000fe4000fffe1ff */
[----:B------:R-:W-:Y:S02]  /*1860*/  USEL UR14, UR4, UR6, !UP0 ;  /* 0x00000006040e7287 */ /* 0x000fe4000c000000 */
[----:B------:R-:W-:Y:S02]  /*1870*/  UIMAD UR7, UR15, UR7, UR5 ;  /* 0x000000070f0772a4 */ /* 0x000fe4000f8e0205 */
[----:B------:R-:W-:-:S02]  /*1880*/  UIADD3 UR6, UPT, UPT, -UR14, URZ, URZ ;  /* 0x000000ff0e067290 */ /* 0x000fc4000fffe1ff */
[----:B------:R-:W-:Y:S02]  /*1890*/  UIMAD UR8, UR12, UR8, UR44 ;  /* 0x000000080c0872a4 */ /* 0x000fe4000f8e022c */
[----:B------:R-:W-:Y:S02]  /*18a0*/  UIMAD UR13, UR10, UR6, UR4 ;  /* 0x000000060a0d72a4 */ /* 0x000fe4000f8e0204 */
[----:B-1----:R-:W-:Y:S02]  /*18b0*/  UIMAD UR11, UR8, UR20, UR9 ;  /* 0x00000014080b72a4 */ /* 0x002fe4000f8e0209 */
[----:B------:R-:W-:Y:S01]  /*18c0*/  UIMAD UR12, UR7, UR21, UR16 ;  /* 0x00000015070c72a4 */ /* 0x000fe2000f8e0210 */
[----:B------:R-:W1:Y:S02]  /*18d0*/  LDCU.64 UR4, c[0x0][0x4f8] ;  /* 0x00009f00ff0477ac */ /* 0x000e640008000a00 */
[----:B------:R-:W4:Y:S01]  /*18e0*/  LDCU UR6, c[0x0][0x500] ;  /* 0x0000a000ff0677ac */ /* 0x000f220008000800 */
[----:B------:R-:W-:Y:S01]  /*18f0*/  UIMAD UR13, UR13, UR18, UR17 ;  /* 0x000000120d0d72a4 */ /* 0x000fe2000f8e0211 */
[----:B------:R-:W-:Y:S01]  /*1900*/  UMOV UR27, URZ ;  /* 0x000000ff001b7c82 */ /* 0x000fe20008000000 */
[----:B------:R-:W-:Y:S01]  /*1910*/  UMOV UR7, UR30 ;  /* 0x0000001e00077c82 */ /* 0x000fe20008000000 */
[----:B------:R-:W-:Y:S01]  /*1920*/  UMOV UR20, URZ ;  /* 0x000000ff00147c82 */ /* 0x000fe20008000000 */
[----:B------:R-:W-:Y:S01]  /*1930*/  UMOV UR21, URZ ;  /* 0x000000ff00157c82 */ /* 0x000fe20008000000 */
[----:B---3--:R-:W-:-:S07]  /*1940*/  UMOV UR22, URZ ;  /* 0x000000ff00167c82 */ /* 0x008fce0008000000 */
.L_x_23:
[----:B------:R-:W-:Y:S01]  /*1950*/  @!P2 MOV R3, 0x4000 ;  /* 0x000040000003a802 */ /* 0x000fe20000000f00 */
[----:B------:R-:W-:Y:S01]  /*1960*/  ULEA UR9, UR7, UR36, 0x3 ;  /* 0x0000002407097291 */ /* 0x000fe2000f8e18ff */
[----:B--2---:R-:W-:Y:S11]  /*1970*/  @P0 BRA `(.L_x_19) ;  /* 0x0000000000100947 */ /* 0x004ff60003800000 */
[----:B------:R-:W-:Y:S04]  /*1980*/  MOV R4, UR26 ;  /* 0x0000001a00047c02 */ /* 0x000fe80008000f00 */
[----:B------:R-:W-:Y:S04]  /*1990*/  SHF.L.U32 R4, R4, 0x1f, RZ ;  /* 0x0000001f04047819 */ /* 0x000fe800000006ff */
[----:B------:R-:W2:Y:S02]  /*19a0*/  SYNCS.PHASECHK.TRANS64.TRYWAIT P0, [UR9+0x68], R4 ;  /* 0x00006804ff0075a7 */ /* 0x000ea40008001109 */
[----:B--2---:R-:W-:Y:S05]  /*19b0*/  @!P0 BRA `(.L_x_20) ;  /* 0x0000006400348947 */ /* 0x004fea0003800000 */
.L_x_19:
[----:B------:R3:W-:Y:S01]  /*19c0*/  @!P2 SYNCS.ARRIVE.TRANS64 RZ, [UR9], R3 ;  /* 0x00000003ffffa9a7 */ /* 0x0007e20008000009 */
[----:B------:R-:W-:Y:S04]  /*19d0*/  BSSY.RECONVERGENT B0, `(.L_x_21) ;  /* 0x0000003000007945 */ /* 0x000fe80003800200 */
[----:B------:R-:W-:Y:S05]  /*19e0*/  @P3 BRA `(.L_x_22) ;  /* 0x0000000000043947 */ /* 0x000fea0003800000 */
[----:B-1--4-:R-:W-:Y:S05]  /*19f0*/  BPT.TRAP 0x1 ;  /* 0x000000040000795c */ /* 0x012fea0000300000 */
.L_x_22:
[----:B-1--4-:R-:W-:Y:S05]  /*1a00*/  BSYNC.RECONVERGENT B0 ;  /* 0x0000000000007941 */ /* 0x012fea0003800200 */
.L_x_21:
[----:B------:R-:W-:Y:S02]  /*1a10*/  UIADD3 UR8, UPT, UPT, UR7, 0x1, URZ ;  /* 0x0000000107087890 */ /* 0x000fe4000fffe0ff */
[----:B------:R-:W-:Y:S02]  /*1a20*/  UIMAD UR15, UR20, UR23, UR4 ;  /* 0x00000017140f72a4 */ /* 0x000fe4000f8e0204 */
[----:B------:R-:W-:Y:S02]  /*1a30*/  UISETP.NE.AND UP0, UPT, UR8, 0xd, UPT ;  /* 0x0000000d0800788c */ /* 0x000fe4000bf05270 */
[----:B------:R-:W-:Y:S02]  /*1a40*/  ULEA UR16, UR7, UR36, 0xd ;  /* 0x0000002407107291 */ /* 0x000fe4000f8e68ff */
[----:B------:R-:W-:Y:S02]  /*1a50*/  USEL UR10, URZ, 0x1, UP0 ;  /* 0x00000001ff0a7887 */ /* 0x000fe40008000000 */
[----:B------:R-:W-:Y:S02]  /*1a60*/  USEL UR30, UR8, URZ, UP0 ;  /* 0x000000ff081e7287 */ /* 0x000fe40008000000 */
[----:B------:R-:W-:Y:S02]  /*1a70*/  ULOP3.LUT UR26, UR26, UR10, URZ, 0x3c, !UPT ;  /* 0x0000000a1a1a7292 */ /* 0x000fe4000f8e3cff */
[----:B------:R-:W-:Y:S02]  /*1a80*/  ULEA UR8, UR30, UR36, 0x3 ;  /* 0x000000241e087291 */ /* 0x000fe4000f8e18ff */
[----:B------:R-:W-:Y:S02]  /*1a90*/  UIADD3 UR34, UP0, UPT, UR42, 0x80, URZ ;  /* 0x000000802a227890 */ /* 0x000fe4000ff1e0ff */
[----:B------:R-:W-:Y:S01]  /*1aa0*/  USHF.L.U32 UR10, UR27, 0x6, URZ ;  /* 0x000000061b0a7899 */ /* 0x000fe200080006ff */
[----:B--2---:R-:W-:Y:S01]  /*1ab0*/  MOV R0, UR26 ;  /* 0x0000001a00007c02 */ /* 0x004fe20008000f00 */
[----:B------:R-:W-:Y:S02]  /*1ac0*/  UIADD3.X UR35, UPT, UPT, URZ, UR43, URZ, UP0, !UPT ;  /* 0x0000002bff237290 */ /* 0x000fe400087fe4ff */
[----:B------:R-:W-:Y:S01]  /*1ad0*/  UIADD3 UR32, UP3, UPT, UR42, 0x200, URZ ;  /* 0x000002002a207890 */ /* 0x000fe2000ff7e0ff */
[----:B------:R-:W-:Y:S01]  /*1ae0*/  SHF.L.U32 R0, R0, 0x1f, RZ ;  /* 0x0000001f00007819 */ /* 0x000fe200000006ff */
[----:B------:R-:W-:Y:S02]  /*1af0*/  UIADD3 UR37, UPT, UPT, UR20, 0x1, URZ ;  /* 0x0000000114257890 */ /* 0x000fe4000fffe0ff */
[----:B------:R-:W-:Y:S01]  /*1b00*/  UIADD3.X UR33, UPT, UPT, URZ, UR43, URZ, UP3, !UPT ;  /* 0x0000002bff217290 */ /* 0x000fe20009ffe4ff */
[----:B------:R1:W2:Y:S01]  /*1b10*/  SYNCS.PHASECHK.TRANS64.TRYWAIT P0, [UR8+0x68], R0 ;  /* 0x00006800ff0075a7 */ /* 0x0002a20008001108 */
[----:B------:R-:W-:Y:S02]  /*1b20*/  UIMAD UR8, UR21, UR24, UR5 ;  /* 0x00000018150872a4 */ /* 0x000fe4000f8e0205 */
[----:B------:R-:W-:Y:S02]  /*1b30*/  UIMAD UR7, UR22, UR25, UR6 ;  /* 0x00000019160772a4 */ /* 0x000fe4000f8e0206 */
[----:B------:R-:W-:Y:S02]  /*1b40*/  ULEA UR15, UR8, UR15, 0x5 ;  /* 0x0000000f080f7291 */ /* 0x000fe4000f8e28ff */
[----:B------:R-:W-:Y:S02]  /*1b50*/  UIADD3 UR8, UPT, UPT, UR16, 0x3400, URZ ;  /* 0x0000340010087890 */ /* 0x000fe4000fffe0ff */
[----:B------:R-:W-:Y:S02]  /*1b60*/  ULEA UR7, UR7, UR15, 0xa ;  /* 0x0000000f07077291 */ /* 0x000fe4000f8e50ff */
[----:B------:R-:W-:Y:S02]  /*1b70*/  UIADD3 UR16, UPT, UPT, UR16, 0x1d400, URZ ;  /* 0x0001d40010107890 */ /* 0x000fe4000fffe0ff */
[----:B------:R-:W-:Y:S02]  /*1b80*/  UPRMT UR7, UR7, 0x5410, URZ ;  /* 0x0000541007077896 */ /* 0x000fe400080000ff */
[----:B------:R-:W-:Y:S02]  /*1b90*/  UISETP.NE.AND UP2, UPT, UR37, UR45, UPT ;  /* 0x0000002d2500728c */ /* 0x000fe4000bf45270 */
[----:B------:R-:W-:Y:S02]  /*1ba0*/  UIADD3 UR29, UPT, UPT, UR21, 0x1, URZ ;  /* 0x00000001151d7890 */ /* 0x000fe4000fffe0ff */
[----:B------:R-:W-:Y:S02]  /*1bb0*/  UIADD3 UR28, UPT, UPT, UR22, 0x1, URZ ;  /* 0x00000001161c7890 */ /* 0x000fe4000fffe0ff */
[----:B------:R-:W-:Y:S01]  /*1bc0*/  UIADD3 UR31, UPT, UPT, UR31, 0x1, URZ ;  /* 0x000000011f1f7890 */ /* 0x000fe2000fffe0ff */
[----:B------:R4:W-:Y:S01]  /*1bd0*/  UTMALDG.5D.IM2COL [UR8], [UR34], UR7 ;  /* 0x00000008220073b4 */ /* 0x0009e20008060007 */
[----:B------:R-:W-:Y:S01]  /*1be0*/  UMOV UR46, 0x0 ;  /* 0x00000000002e7882 */ /* 0x000fe20000000000 */
[----:B------:R-:W-:Y:S01]  /*1bf0*/  UMOV UR47, 0x10000000 ;  /* 0x10000000002f7882 */ /* 0x000fe20000000000 */
[----:B------:R-:W-:Y:S01]  /*1c00*/  UMOV UR17, UR9 ;  /* 0x0000000900117c82 */ /* 0x000fe20008000000 */
[----:B------:R-:W-:Y:S01]  /*1c10*/  @UP2 UIADD3 UR29, UPT, UPT, UR21, URZ, URZ ;  /* 0x000000ff151d2290 */ /* 0x000fe2000fffe0ff */
[----:B------:R-:W-:Y:S03]  /*1c20*/  UMOV UR18, UR10 ;  /* 0x0000000a00127c82 */ /* 0x000fe60008000000 */
[----:B------:R-:W-:Y:S01]  /*1c30*/  UISETP.NE.AND UP1, UPT, UR29, UR40, UPT ;  /* 0x000000281d00728c */ /* 0x000fe2000bf25270 */
[----:B------:R3:W-:Y:S10]  /*1c40*/  UTMALDG.5D [UR16], [UR32], desc[UR46] ;  /* 0x00002e10200075b4 */ /* 0x0007f40008021000 */
[----:B------:R-:W-:Y:S04]  /*1c50*/  @UP1 UIADD3 UR28, UPT, UPT, UR22, URZ, URZ ;  /* 0x000000ff161c1290 */ /* 0x000fe8000fffe0ff */
[----:B------:R-:W-:Y:S02]  /*1c60*/  UISETP.NE.AND UP0, UPT, UR28, UR41, UPT ;  /* 0x000000291c00728c */ /* 0x000fe4000bf05270 */
[----:B----4-:R-:W-:Y:S09]  /*1c70*/  UIADD3 UR8, UPT, UPT, UR27, 0x1, URZ ;  /* 0x000000011b087890 */ /* 0x010ff2000fffe0ff */
[----:B------:R-:W-:Y:S01]  /*1c80*/  @UP0 UIADD3 UR8, UPT, UPT, UR27, URZ, URZ ;  /* 0x000000ff1b080290 */ /* 0x000fe2000fffe0ff */
[----:B------:R-:W-:Y:S06]  /*1c90*/  UMOV UR7, UR30 ;  /* 0x0000001e00077c82 */ /* 0x000fec0008000000 */
[----:B------:R-:W-:Y:S01]  /*1ca0*/  UMOV UR27, UR8 ;  /* 0x00000008001b7c82 */ /* 0x000fe20008000000 */
[----:B---3--:R-:W-:Y:S02]  /*1cb0*/  USEL UR22, UR28, URZ, UP0 ;  /* 0x000000ff1c167287 */ /* 0x008fe40008000000 */
[----:B------:R-:W-:Y:S02]  /*1cc0*/  UISETP.NE.AND UP0, UPT, UR31, UR38, UPT ;  /* 0x000000261f00728c */ /* 0x000fe4000bf05270 */
[----:B------:R-:W-:Y:S02]  /*1cd0*/  USEL UR20, UR37, URZ, UP2 ;  /* 0x000000ff25147287 */ /* 0x000fe40009000000 */
[----:B------:R-:W-:Y:S05]  /*1ce0*/  USEL UR21, UR29, URZ, UP1 ;  /* 0x000000ff1d157287 */ /* 0x000fea0008800000 */
[----:B-1----:R-:W-:Y:S07]  /*1cf0*/  BRA.U UP0, `(.L_x_23) ;  /* 0xfffffffd00147547 */ /* 0x002fee000b83ffff */
.L_x_18:
[----:B------:R-:W-:Y:S01]  /*1d00*/  ULEA UR4, UR30, UR36, 0x3 ;  /* 0x000000241e047291 */ /* 0x000fe2000f8e18ff */
[----:B-1----:R-:W-:Y:S01]  /*1d10*/  MOV R0, UR26 ;  /* 0x0000001a00007c02 */ /* 0x002fe20008000f00 */
[----:B------:R-:W-:Y:S01]  /*1d20*/  @!P1 SYNCS.ARRIVE.TRANS64.A1T0 RZ, [UR36+0x108], RZ ;  /* 0x000108ffffff99a7 */ /* 0x000fe20008100024 */
[----:B------:R-:W-:Y:S02]  /*1d30*/  UISETP.GE.AND UP0, UPT, UR50, 0x1, UPT ;  /* 0x000000013200788c */ /* 0x000fe4000bf06270 */
[----:B------:R-:W-:-:S04]  /*1d40*/  SHF.L.U32 R0, R0, 0x1f, RZ ;  /* 0x0000001f00007819 */ /* 0x000fc800000006ff */
[----:B--2---:R1:W2:Y:S03]  /*1d50*/  SYNCS.PHASECHK.TRANS64.TRYWAIT P0, [UR4+0x68], R0 ;  /* 0x00006800ff0075a7 */ /* 0x0042a60008001104 */
[----:B------:R-:W-:Y:S05]  /*1d60*/  BRA.U !UP0, `(.L_x_24) ;  /* 0x00000005088c7547 */ /* 0x000fea000b800000 */
[----:B------:R-:W3:Y:S01]  /*1d70*/  LDCU.128 UR8, c[0x0][0x480] ;  /* 0x00009000ff0877ac */ /* 0x000ee20008000c00 */
[----:B------:R-:W4:Y:S01]  /*1d80*/  LDCU.128 UR32, c[0x0][0x490] ;  /* 0x00009200ff2077ac */ /* 0x000f220008000c00 */
[----:B------:R-:W1:Y:S01]  /*1d90*/  LDCU.64 UR28, c[0x0][0x4c0] ;  /* 0x00009800ff1c77ac */ /* 0x000e620008000a00 */
[----:B------:R-:W1:Y:S01]  /*1da0*/  LDCU UR13, c[0x0][0x4c8] ;  /* 0x00009900ff0d77ac */ /* 0x000e620008000800 */
[----:B------:R-:W1:Y:S01]  /*1db0*/  LDCU.64 UR16, c[0x0][0x4f0] ;  /* 0x00009e00ff1077ac */ /* 0x000e620008000a00 */
[----:B---3--:R-:W-:Y:S02]  /*1dc0*/  UIMAD.WIDE.U32 UR4, UR44, UR9, URZ ;  /* 0x000000092c0472a5 */ /* 0x008fe4000f8e00ff */
[----:B------:R-:W-:Y:S02]  /*1dd0*/  UISETP.NE.AND UP0, UPT, UR8, 0x1, UPT ;  /* 0x000000010800788c */ /* 0x000fe4000bf05270 */
[----:B------:R-:W-:Y:S01]  /*1de0*/  USHF.R.U32.HI UR5, URZ, UR10, UR5 ;  /* 0x0000000aff057299 */ /* 0x000fe20008011605 */
[----:B------:R-:W3:Y:S03]  /*1df0*/  LDCU UR9, c[0x0][0x4a0] ;  /* 0x00009400ff0977ac */ /* 0x000ee60008000800 */
[----:B------:R-:W-:-:S02]  /*1e00*/  USEL UR5, UR44, UR5, !UP0 ;  /* 0x000000052c057287 */ /* 0x000fc4000c000000 */
[----:B------:R-:W-:Y:S02]  /*1e10*/  UISETP.NE.AND UP0, UPT, UR11, 0x1, UPT ;  /* 0x000000010b00788c */ /* 0x000fe4000bf05270 */
[----:B----4-:R-:W-:Y:S01]  /*1e20*/  UIMAD.WIDE.U32 UR6, UR5, UR32, URZ ;  /* 0x00000020050672a5 */ /* 0x010fe2000f8e00ff */
[----:B------:R-:W1:Y:S01]  /*1e30*/  LDCU UR10, c[0x0][0x4ec] ;  /* 0x00009d80ff0a77ac */ /* 0x000e620008000800 */
[----:B------:R-:W4:Y:S05]  /*1e40*/  LDCU UR46, c[0x0][0x38c] ;  /* 0x00007180ff2e77ac */ /* 0x000f2a0008000800 */
[----:B------:R-:W-:Y:S01]  /*1e50*/  UMOV UR4, UR7 ;  /* 0x0000000700047c82 */ /* 0x000fe20008000000 */
[----:B------:R-:W1:Y:S01]  /*1e60*/  LDCU UR23, c[0x0][0x4cc] ;  /* 0x00009980ff1777ac */ /* 0x000e620008000800 */
[----:B------:R-:W-:Y:S01]  /*1e70*/  USHF.R.U32.HI UR4, URZ, UR33, UR4 ;  /* 0x00000021ff047299 */ /* 0x000fe20008011604 */
[----:B------:R-:W1:Y:S03]  /*1e80*/  LDCU.64 UR40, c[0x0][0x390] ;  /* 0x00007200ff2877ac */ /* 0x000e660008000a00 */
[----:B------:R-:W-:-:S02]  /*1e90*/  USEL UR4, UR5, UR4, !UP0 ;  /* 0x0000000405047287 */ /* 0x000fc4000c000000 */
[----:B------:R-:W-:Y:S02]  /*1ea0*/  UISETP.NE.AND UP0, UPT, UR34, 0x1, UPT ;  /* 0x000000012200788c */ /* 0x000fe4000bf05270 */
[----:B------:R-:W-:Y:S01]  /*1eb0*/  UIMAD.WIDE.U32 UR6, UR4, UR35, URZ ;  /* 0x00000023040672a5 */ /* 0x000fe2000f8e00ff */
[----:B------:R-:W1:Y:S01]  /*1ec0*/  LDCU.64 UR24, c[0x0][0x4d0] ;  /* 0x00009a00ff1877ac */ /* 0x000e620008000a00 */
[----:B------:R-:W-:-:S05]  /*1ed0*/  UIADD3 UR38, UPT, UPT, UR50, UR38, URZ ;  /* 0x0000002632267290 */ /* 0x000fca000fffe0ff */
[----:B------:R-:W-:Y:S01]  /*1ee0*/  UMOV UR6, UR7 ;  /* 0x0000000700067c82 */ /* 0x000fe20008000000 */
[----:B------:R-:W-:Y:S02]  /*1ef0*/  UIADD3 UR7, UPT, UPT, -UR5, URZ, URZ ;  /* 0x000000ff05077290 */ /* 0x000fe4000fffe1ff */
[----:B---3--:R-:W-:Y:S02]  /*1f00*/  USHF.R.U32.HI UR6, URZ, UR9, UR6 ;  /* 0x00000009ff067299 */ /* 0x008fe40008011606 */
[----:B------:R-:W-:Y:S02]  /*1f10*/  UIMAD UR7, UR8, UR7, UR44 ;  /* 0x00000007080772a4 */ /* 0x000fe4000f8e022c */
[----:B------:R-:W-:Y:S02]  /*1f20*/  USEL UR14, UR4, UR6, !UP0 ;  /* 0x00000006040e7287 */ /* 0x000fe4000c000000 */
[----:B------:R-:W-:Y:S02]  /*1f30*/  UIADD3 UR6, UPT, UPT, -UR4, URZ, URZ ;  /* 0x000000ff04067290 */ /* 0x000fe4000fffe1ff */
[----:B------:R-:W-:-:S02]  /*1f40*/  UIADD3 UR9, UPT, UPT, -UR14, URZ, URZ ;  /* 0x000000ff0e097290 */ /* 0x000fc4000fffe1ff */
[----:B------:R-:W-:Y:S02]  /*1f50*/  UIMAD UR12, UR11, UR6, UR5 ;  /* 0x000000060b0c72a4 */ /* 0x000fe4000f8e0205 */
[----:B------:R-:W-:Y:S02]  /*1f60*/  UIMAD UR9, UR34, UR9, UR4 ;  /* 0x00000009220972a4 */ /* 0x000fe4000f8e0204 */
[----:B-1----:R-:W-:Y:S01]  /*1f70*/  UIMAD UR11, UR7, UR28, UR10 ;  /* 0x0000001c070b72a4 */ /* 0x002fe2000f8e020a */
[----:B------:R-:W1:Y:S02]  /*1f80*/  LDCU.64 UR4, c[0x0][0x4f8] ;  /* 0x00009f00ff0477ac */ /* 0x000e640008000a00 */
[----:B------:R-:W3:Y:S01]  /*1f90*/  LDCU UR6, c[0x0][0x500] ;  /* 0x0000a000ff0677ac */ /* 0x000ee20008000800 */
[----:B------:R-:W-:Y:S02]  /*1fa0*/  UIMAD UR12, UR12, UR29, UR16 ;  /* 0x0000001d0c0c72a4 */ /* 0x000fe4000f8e0210 */
[----:B------:R-:W-:Y:S01]  /*1fb0*/  UIMAD UR13, UR9, UR13, UR17 ;  /* 0x0000000d090d72a4 */ /* 0x000fe2000f8e0211 */
[----:B------:R-:W-:Y:S01]  /*1fc0*/  UMOV UR37, UR50 ;  /* 0x0000003200257c82 */ /* 0x000fe20008000000 */
[----:B----4-:R-:W-:-:S10]  /*1fd0*/  UMOV UR7, UR30 ;  /* 0x0000001e00077c82 */ /* 0x010fd40008000000 */
.L_x_29:
[----:B------:R-:W-:Y:S01]  /*1fe0*/  @!P2 MOV R3, 0x4000 ;  /* 0x000040000003a802 */ /* 0x000fe20000000f00 */
[----:B------:R-:W-:Y:S01]  /*1ff0*/  ULEA UR9, UR7, UR36, 0x3 ;  /* 0x0000002407097291 */ /* 0x000fe2000f8e18ff */
[----:B--2---:R-:W-:Y:S11]  /*2000*/  @P0 BRA `(.L_x_25) ;  /* 0x0000000000100947 */ /* 0x004ff60003800000 */
[----:B------:R-:W-:Y:S04]  /*2010*/  MOV R4, UR26 ;  /* 0x0000001a00047c02 */ /* 0x000fe80008000f00 */
[----:B------:R-:W-:Y:S04]  /*2020*/  SHF.L.U32 R4, R4, 0x1f, RZ ;  /* 0x0000001f04047819 */ /* 0x000fe800000006ff */
[----:B------:R-:W2:Y:S02]  /*2030*/  SYNCS.PHASECHK.TRANS64.TRYWAIT P0, [UR9+0x68], R4 ;  /* 0x00006804ff0075a7 */ /* 0x000ea40008001109 */
[----:B--2---:R-:W-:Y:S05]  /*2040*/  @!P0 BRA `(.L_x_26) ;  /* 0x0000005c00a88947 */ /* 0x004fea0003800000 */
.L_x_25:
[----:B------:R4:W-:Y:S01]  /*2050*/  @!P2 SYNCS.ARRIVE.TRANS64 RZ, [UR9], R3 ;  /* 0x00000003ffffa9a7 */ /* 0x0009e20008000009 */
[----:B------:R-:W-:Y:S04]  /*2060*/  BSSY.RECONVERGENT B0, `(.L_x_27) ;  /* 0x0000003000007945 */ /* 0x000fe80003800200 */
[----:B------:R-:W-:Y:S05]  /*2070*/  @P3 BRA `(.L_x_28) ;  /* 0x0000000000043947 */ /* 0x000fea0003800000 */
[----:B-1-3--:R-:W-:Y:S05]  /*2080*/  BPT.TRAP 0x1 ;  /* 0x000000040000795c */ /* 0x00afea0000300000 */
.L_x_28:
[----:B-1-3--:R-:W-:Y:S05]  /*2090*/  BSYNC.RECONVERGENT B0 ;  /* 0x0000000000007941 */ /* 0x00afea0003800200 */
.L_x_27:
[----:B------:R-:W-:Y:S02]  /*20a0*/  UIADD3 UR8, UPT, UPT, UR7, 0x1, URZ ;  /* 0x0000000107087890 */ /* 0x000fe4000fffe0ff */
[----:B------:R-:W-:Y:S02]  /*20b0*/  UIMAD UR16, UR20, UR23, UR4 ;  /* 0x00000017141072a4 */ /* 0x000fe4000f8e0204 */
[----:B------:R-:W-:Y:S02]  /*20c0*/  UISETP.NE.AND UP0, UPT, UR8, 0xd, UPT ;  /* 0x0000000d0800788c */ /* 0x000fe4000bf05270 */
[----:B------:R-:W-:Y:S02]  /*20d0*/  UIMAD UR15, UR21, UR24, UR5 ;  /* 0x00000018150f72a4 */ /* 0x000fe4000f8e0205 */
[----:B------:R-:W-:Y:S02]  /*20e0*/  USEL UR10, URZ, 0x1, UP0 ;  /* 0x00000001ff0a7887 */ /* 0x000fe40008000000 */
[----:B------:R-:W-:Y:S02]  /*20f0*/  USEL UR30, UR8, URZ, UP0 ;  /* 0x000000ff081e7287 */ /* 0x000fe40008000000 */
[----:B------:R-:W-:Y:S02]  /*2100*/  ULOP3.LUT UR26, UR26, UR10, URZ, 0x3c, !UPT ;  /* 0x0000000a1a1a7292 */ /* 0x000fe4000f8e3cff */
[----:B------:R-:W-:Y:S02]  /*2110*/  ULEA UR8, UR30, UR36, 0x3 ;  /* 0x000000241e087291 */ /* 0x000fe4000f8e18ff */
[----:B------:R-:W-:Y:S02]  /*2120*/  ULEA UR18, UR7, UR36, 0xd ;  /* 0x0000002407127291 */ /* 0x000fe4000f8e68ff */
[----:B------:R-:W-:Y:S01]  /*2130*/  UIMAD UR7, UR22, UR25, UR6 ;  /* 0x00000019160772a4 */ /* 0x000fe2000f8e0206 */
[----:B--2---:R-:W-:Y:S01]  /*2140*/  MOV R0, UR26 ;  /* 0x0000001a00007c02 */ /* 0x004fe20008000f00 */
[----:B------:R-:W-:Y:S02]  /*2150*/  ULEA UR15, UR15, UR16, 0x5 ;  /* 0x000000100f0f7291 */ /* 0x000fe4000f8e28ff */
[----:B------:R-:W-:Y:S01]  /*2160*/  UIADD3 UR34, UP0, UPT, UR42, 0x80, URZ ;  /* 0x000000802a227890 */ /* 0x000fe2000ff1e0ff */
[----:B------:R-:W-:Y:S01]  /*2170*/  SHF.L.U32 R0, R0, 0x1f, RZ ;  /* 0x0000001f00007819 */ /* 0x000fe200000006ff */
[----:B------:R-:W-:Y:S02]  /*2180*/  ULEA UR7, UR7, UR15, 0xa ;  /* 0x0000000f07077291 */ /* 0x000fe4000f8e50ff */
[----:B------:R-:W-:Y:S01]  /*2190*/  USHF.L.U32 UR10, UR27, 0x6, URZ ;  /* 0x000000061b0a7899 */ /* 0x000fe200080006ff */
[----:B------:R1:W2:Y:S01]  /*21a0*/  SYNCS.PHASECHK.TRANS64.TRYWAIT P0, [UR8+0x68], R0 ;  /* 0x00006800ff0075a7 */ /* 0x0002a20008001108 */
[----:B------:R-:W-:Y:S02]  /*21b0*/  UIADD3.X UR35, UPT, UPT, URZ, UR43, URZ, UP0, !UPT ;  /* 0x0000002bff237290 */ /* 0x000fe400087fe4ff */
[----:B------:R-:W-:Y:S02]  /*21c0*/  UIADD3 UR8, UPT, UPT, UR18, 0x3400, URZ ;  /* 0x0000340012087890 */ /* 0x000fe4000fffe0ff */
[----:B------:R-:W-:Y:S02]  /*21d0*/  UPRMT UR7, UR7, 0x5410, URZ ;  /* 0x0000541007077896 */ /* 0x000fe400080000ff */
[----:B------:R-:W-:Y:S02]  /*21e0*/  UIADD3 UR32, UP3, UPT, UR42, 0x200, URZ ;  /* 0x000002002a207890 */ /* 0x000fe4000ff7e0ff */
[----:B------:R-:W-:Y:S02]  /*21f0*/  UIADD3 UR16, UPT, UPT, UR18, 0x1d400, URZ ;  /* 0x0001d40012107890 */ /* 0x000fe4000fffe0ff */
[----:B------:R-:W-:Y:S02]  /*2200*/  UIADD3.X UR33, UPT, UPT, URZ, UR43, URZ, UP3, !UPT ;  /* 0x0000002bff217290 */ /* 0x000fe40009ffe4ff */
[----:B------:R-:W-:Y:S01]  /*2210*/  UIADD3 UR31, UPT, UPT, UR20, 0x1, URZ ;  /* 0x00000001141f7890 */ /* 0x000fe2000fffe0ff */
[----:B------:R3:W-:Y:S01]  /*2220*/  UTMALDG.5D.IM2COL [UR8], [UR34], UR7 ;  /* 0x00000008220073b4 */ /* 0x0007e20008060007 */
[----:B------:R-:W-:Y:S02]  /*2230*/  UIADD3 UR29, UPT, UPT, UR21, 0x1, URZ ;  /* 0x00000001151d7890 */ /* 0x000fe4000fffe0ff */
[----:B------:R-:W-:Y:S02]  /*2240*/  UISETP.NE.AND UP2, UPT, UR31, UR46, UPT ;  /* 0x0000002e1f00728c */ /* 0x000fe4000bf45270 */
[----:B------:R-:W-:Y:S01]  /*2250*/  UIADD3 UR28, UPT, UPT, UR22, 0x1, URZ ;  /* 0x00000001161c7890 */ /* 0x000fe2000fffe0ff */
[----:B------:R-:W-:Y:S01]  /*2260*/  UMOV UR44, 0x0 ;  /* 0x00000000002c7882 */ /* 0x000fe20000000000 */
[----:B------:R-:W-:Y:S01]  /*2270*/  UMOV UR45, 0x10000000 ;  /* 0x10000000002d7882 */ /* 0x000fe20000000000 */
[----:B------:R-:W-:Y:S01]  /*2280*/  UMOV UR17, UR9 ;  /* 0x0000000900117c82 */ /* 0x000fe20008000000 */
[----:B------:R-:W-:Y:S02]  /*2290*/  UMOV UR18, UR10 ;  /* 0x0000000a00127c82 */ /* 0x000fe40008000000 */
[----:B------:R4:W-:Y:S03]  /*22a0*/  UTMALDG.5D [UR16], [UR32], desc[UR44] ;  /* 0x00002c10200075b4 */ /* 0x0009e60008021000 */
[----:B------:R-:W-:Y:S04]  /*22b0*/  @UP2 UIADD3 UR29, UPT, UPT, UR21, URZ, URZ ;  /* 0x000000ff151d2290 */ /* 0x000fe8000fffe0ff */
[----:B------:R-:W-:Y:S11]  /*22c0*/  UISETP.NE.AND UP1, UPT, UR29, UR40, UPT ;  /* 0x000000281d00728c */ /* 0x000ff6000bf25270 */
[----:B------:R-:W-:Y:S04]  /*22d0*/  @UP1 UIADD3 UR28, UPT, UPT, UR22, URZ, URZ ;  /* 0x000000ff161c1290 */ /* 0x000fe8000fffe0ff */
[----:B------:R-:W-:Y:S02]  /*22e0*/  UISETP.NE.AND UP0, UPT, UR28, UR41, UPT ;  /* 0x000000291c00728c */ /* 0x000fe4000bf05270 */
[----:B---3--:R-:W-:Y:S02]  /*22f0*/  UIADD3 UR8, UPT, UPT, UR27, 0x1, URZ ;  /* 0x000000011b087890 */ /* 0x008fe4000fffe0ff */
[----:B------:R-:W-:Y:S07]  /*2300*/  UIADD3 UR7, UPT, UPT, UR37, -0x1, URZ ;  /* 0xffffffff25077890 */ /* 0x000fee000fffe0ff */
[----:B------:R-:W-:Y:S07]  /*2310*/  @UP0 UIADD3 UR8, UPT, UPT, UR27, URZ, URZ ;  /* 0x000000ff1b080290 */ /* 0x000fee000fffe0ff */
[----:B------:R-:W-:Y:S01]  /*2320*/  UMOV UR27, UR8 ;  /* 0x00000008001b7c82 */ /* 0x000fe20008000000 */
[----:B----4-:R-:W-:Y:S02]  /*2330*/  USEL UR22, UR28, URZ, UP0 ;  /* 0x000000ff1c167287 */ /* 0x010fe40008000000 */
[----:B------:R-:W-:Y:S02]  /*2340*/  UISETP.GT.U32.AND UP0, UPT, UR37, 0x1, UPT ;  /* 0x000000012500788c */ /* 0x000fe4000bf04070 */
[----:B------:R-:W-:Y:S02]  /*2350*/  USEL UR20, UR31, URZ, UP2 ;  /* 0x000000ff1f147287 */ /* 0x000fe40009000000 */
[----:B------:R-:W-:Y:S01]  /*2360*/  USEL UR21, UR29, URZ, UP1 ;  /* 0x000000ff1d157287 */ /* 0x000fe20008800000 */
[----:B------:R-:W-:Y:S01]  /*2370*/  UMOV UR37, UR7 ;  /* 0x0000000700257c82 */ /* 0x000fe20008000000 */
[----:B------:R-:W-:Y:S03]  /*2380*/  UMOV UR7, UR30 ;  /* 0x0000001e00077c82 */ /* 0x000fe60008000000 */
[----:B-1----:R-:W-:Y:S07]  /*2390*/  BRA.U UP0, `(.L_x_29) ;  /* 0xfffffffd00107547 */ /* 0x002fee000b83ffff */
.L_x_24:
[----:B------:R-:W-:Y:S01]  /*23a0*/  SHF.L.U32 R3, R2, 0x1f, RZ ;  /* 0x0000001f02037819 */ /* 0x000fe200000006ff */
[----:B------:R-:W-:-:S03]  /*23b0*/  NOP ;  /* 0x0000000000007918 */ /* 0x000fc60000000000 */
[----:B--2---:R-:W2:Y:S02]  /*23c0*/  SYNCS.PHASECHK.TRANS64.TRYWAIT P0, [UR36+0x110], R3 ;  /* 0x00011003ff0075a7 */ /* 0x004ea40008001124 */
[----:B--2---:R-:W-:Y:S05]  /*23d0*/  @!P0 BRA `(.L_x_30) ;  /* 0x0000005800dc8947 */ /* 0x004fea0003800000 */
.L_x_120:
[----:B------:R-:W2:Y:S01]  /*23e0*/  LDS.128 R4, [UR36+0x150] ;  /* 0x00015024ff047984 */ /* 0x000ea20008000c00 */
[----:B------:R-:W-:Y:S02]  /*23f0*/  UIADD3 UR4, UPT, UPT, UR36, 0x118, URZ ;  /* 0x0000011824047890 */ /* 0x000fe4000fffe0ff */
[----:B------:R-:W-:Y:S01]  /*2400*/  UISETP.GE.AND UP0, UPT, UR39, 0x1, UPT ;  /* 0x000000012700788c */ /* 0x000fe2000bf06270 */
[----:B------:R-:W-:Y:S01]  /*2410*/  @!PT LDS RZ, [RZ] ;  /* 0x00000000fffff984 */ /* 0x000fe20000000800 */
[----:B------:R-:W-:Y:S01]  /*2420*/  @!PT LDS RZ, [RZ] ;  /* 0x00000000fffff984 */ /* 0x000fe20000000800 */
[----:B------:R-:W-:Y:S01]  /*2430*/  @!PT LDS RZ, [RZ] ;  /* 0x00000000fffff984 */ /* 0x000fe20000000800 */
[----:B------:R-:W-:Y:S01]  /*2440*/  @!PT LDS RZ, [RZ] ;  /* 0x00000000fffff984 */ /* 0x000fe20000000800 */
[----:B------:R3:W-:Y:S06]  /*2450*/  MEMBAR.ALL.CTA ;  /* 0x0000000000007992 */ /* 0x0007ec0000008000 */
[----:B---3--:R-:W3:Y:S01]  /*2460*/  FENCE.VIEW.ASYNC.S ;  /* 0x00000000000073c6 */ /* 0x008ee20000000000 */
[----:B------:R-:W-:-:S09]  /*2470*/  UPRMT UR4, URZ, 0x654, UR4 ;  /* 0x00000654ff047896 */ /* 0x000fd20008000004 */
[----:B---3--:R-:W-:Y:S01]  /*2480*/  SYNCS.ARRIVE.TRANS64.RED.A1T0 RZ, [UR4], RZ ;  /* 0x000000ffffff79a7 */ /* 0x008fe20008100404 */
[----:B--2---:R-:W-:-:S13]  /*2490*/  LOP3.LUT P0, RZ, R6, 0x1, RZ, 0xc0, !PT ;  /* 0x0000000106ff7812 */ /* 0x004fda000780c0ff */
[----:B------:R-:W-:Y:S01]  /*24a0*/  VOTEU.ANY UP1, P0 ;  /* 0x0000000000ff7886 */ /* 0x000fe20000020100 */
[----:B------:R-:W-:-:S13]  /*24b0*/  PLOP3.LUT P0, PT, PT, PT, UP1, 0x80, 0x8 ;  /* 0x000000000008781c */ /* 0x000fda0003f0f018 */
[----:B-1----:R-:W-:Y:S02]  /*24c0*/  @P0 MOV R0, R4 ;  /* 0x0000000400000202 */ /* 0x002fe40000000f00 */
[----:B------:R-:W-:Y:S02]  /*24d0*/  @P0 LOP3.LUT R4, R5, 0xffff, RZ, 0xc0, !PT ;  /* 0x0000ffff05040812 */ /* 0x000fe400078ec0ff */
[----:B------:R-:W-:Y:S02]  /*24e0*/  @P0 R2UR UR6, R0 ;  /* 0x00000000000602ca */ /* 0x000fe400000e0000 */
[----:B------:R-:W-:-:S11]  /*24f0*/  @P0 R2UR UR5, R4 ;  /* 0x00000000040502ca */ /* 0x000fd600000e0000 */
[----:B------:R-:W-:Y:S02]  /*2500*/  @UP1 UMOV UR49, UR6 ;  /* 0x0000000600311c82 */ /* 0x000fe40008000000 */
[----:B------:R-:W-:Y:S01]  /*2510*/  @UP1 UMOV UR48, UR5 ;  /* 0x0000000500301c82 */ /* 0x000fe20008000000 */
[----:B------:R-:W-:Y:S05]  /*2520*/  BRA.U !UP0, `(.L_x_31) ;  /* 0x0000000108d47547 */ /* 0x000fea000b800000 */
[----:B------:R-:W1:Y:S01]  /*2530*/  LDCU.128 UR16, c[0x0][0xc10] ;  /* 0x00018200ff1077ac */ /* 0x000e620008000c00 */
[----:B------:R-:W2:Y:S01]  /*2540*/  LDCU UR20, c[0x0][0xc20] ;  /* 0x00018400ff1477ac */ /* 0x000ea20008000800 */
[----:B------:R-:W3:Y:S01]  /*2550*/  LDCU UR13, c[0x0][0xc0c] ;  /* 0x00018180ff0d77ac */ /* 0x000ee20008000800 */
[----:B------:R-:W4:Y:S01]  /*2560*/  LDCU.64 UR14, c[0x0][0xc28] ;  /* 0x00018500ff0e77ac */ /* 0x000f220008000a00 */
[----:B------:R-:W-:Y:S02]  /*2570*/  UISETP.NE.AND UP3, UPT, UR39, 0x1, UPT ;  /* 0x000000012700788c */ /* 0x000fe4000bf65270 */
[----:B-1----:R-:W-:Y:S02]  /*2580*/  UIMAD.WIDE.U32 UR4, UR52, UR19, URZ ;  /* 0x00000013340472a5 */ /* 0x002fe4000f8e00ff */
[----:B------:R-:W-:Y:S02]  /*2590*/  UIMAD.WIDE.U32 UR6, UR53, UR16, URZ ;  /* 0x00000010350672a5 */ /* 0x000fe4000f8e00ff */
[----:B------:R-:W-:-:S02]  /*25a0*/  UISETP.NE.AND UP0, UPT, UR18, 0x1, UPT ;  /* 0x000000011200788c */ /* 0x000fc4000bf05270 */
[----:B------:R-:W-:Y:S01]  /*25b0*/  UIMAD.WIDE.U32 UR10, UR48, UR19, URZ ;  /* 0x00000013300a72a5 */ /* 0x000fe2000f8e00ff */
[----:B------:R-:W-:Y:S01]  /*25c0*/  UMOV UR4, UR5 ;  /* 0x0000000500047c82 */ /* 0x000fe20008000000 */
[----:B---3--:R-:W-:Y:S02]  /*25d0*/  UISETP.NE.AND UP2, UPT, UR13, 0x1, UPT ;  /* 0x000000010d00788c */ /* 0x008fe4000bf45270 */
[----:B--2---:R-:W-:Y:S02]  /*25e0*/  USHF.R.U32.HI UR5, URZ, UR20, UR4 ;  /* 0x00000014ff057299 */ /* 0x004fe40008011604 */
[----:B------:R-:W-:Y:S01]  /*25f0*/  UIMAD.WIDE.U32 UR8, UR49, UR16, URZ ;  /* 0x00000010310872a5 */ /* 0x000fe2000f8e00ff */
[----:B------:R-:W-:Y:S01]  /*2600*/  UMOV UR4, UR7 ;  /* 0x0000000700047c82 */ /* 0x000fe20008000000 */
[----:B------:R-:W-:Y:S02]  /*2610*/  USEL UR5, UR52, UR5, !UP0 ;  /* 0x0000000534057287 */ /* 0x000fe4000c000000 */
[----:B------:R-:W-:-:S02]  /*2620*/  USHF.R.U32.HI UR4, URZ, UR17, UR4 ;  /* 0x00000011ff047299 */ /* 0x000fc40008011604 */
[----:B----4-:R-:W-:Y:S02]  /*2630*/  UIMAD.WIDE.U32 UR6, UR5, UR14, URZ ;  /* 0x0000000e050672a5 */ /* 0x010fe4000f8e00ff */
[----:B------:R-:W-:Y:S01]  /*2640*/  USEL UR12, UR53, UR4, !UP2 ;  /* 0x00000004350c7287 */ /* 0x000fe2000d000000 */
[----:B------:R-:W-:Y:S02]  /*2650*/  UMOV UR8, UR9 ;  /* 0x0000000900087c82 */ /* 0x000fe40008000000 */
[----:B------:R-:W-:Y:S01]  /*2660*/  UMOV UR4, UR11 ;  /* 0x0000000b00047c82 */ /* 0x000fe20008000000 */
[----:B------:R-:W-:Y:S01]  /*2670*/  UIMAD.WIDE.U32 UR10, UR12, UR14, URZ ;  /* 0x0000000e0c0a72a5 */ /* 0x000fe2000f8e00ff */
[----:B------:R-:W-:Y:S01]  /*2680*/  UMOV UR6, UR7 ;  /* 0x0000000700067c82 */ /* 0x000fe20008000000 */
[----:B------:R-:W-:Y:S02]  /*2690*/  USHF.R.U32.HI UR4, URZ, UR20, UR4 ;  /* 0x00000014ff047299 */ /* 0x000fe40008011604 */
[----:B------:R-:W-:-:S02]  /*26a0*/  @UP3 USHF.R.U32.HI UR5, URZ, UR15, UR6 ;  /* 0x0000000fff053299 */ /* 0x000fc40008011606 */
[----:B------:R-:W-:Y:S01]  /*26b0*/  USHF.R.U32.HI UR17, URZ, UR17, UR8 ;  /* 0x00000011ff117299 */ /* 0x000fe20008011608 */
[----:B------:R-:W-:Y:S01]  /*26c0*/  UMOV UR6, UR11 ;  /* 0x0000000b00067c82 */ /* 0x000fe20008000000 */
[----:B------:R-:W-:Y:S02]  /*26d0*/  USEL UR4, UR48, UR4, !UP0 ;  /* 0x0000000430047287 */ /* 0x000fe4000c000000 */
[----:B------:R-:W-:Y:S02]  /*26e0*/  @UP3 USHF.R.U32.HI UR12, URZ, UR15, UR6 ;  /* 0x0000000fff0c3299 */ /* 0x000fe40008011606 */
[----:B------:R-:W-:Y:S02]  /*26f0*/  UIMAD UR6, UR39, UR5, URZ ;  /* 0x00000005270672a4 */ /* 0x000fe4000f8e02ff */
[----:B------:R-:W-:Y:S02]  /*2700*/  USEL UR5, UR49, UR17, !UP2 ;  /* 0x0000001131057287 */ /* 0x000fe4000d000000 */
[----:B------:R-:W-:-:S02]  /*2710*/  UIMAD UR8, UR39, UR12, URZ ;  /* 0x0000000c270872a4 */ /* 0x000fc4000f8e02ff */
[----:B------:R-:W-:Y:S02]  /*2720*/  UISETP.GE.AND UP0, UPT, UR4, UR6, UPT ;  /* 0x000000060400728c */ /* 0x000fe4000bf06270 */
[----:B------:R-:W-:Y:S02]  /*2730*/  UIMAD.WIDE.U32 UR6, UR4, UR14, URZ ;  /* 0x0000000e040672a5 */ /* 0x000fe4000f8e00ff */
[----:B------:R-:W-:Y:S02]  /*2740*/  UISETP.GE.OR UP0, UPT, UR5, UR8, UP0 ;  /* 0x000000080500728c */ /* 0x000fe40008706670 */
[----:B------:R-:W-:Y:S02]  /*2750*/  UIMAD.WIDE.U32 UR8, UR5, UR14, URZ ;  /* 0x0000000e050872a5 */ /* 0x000fe4000f8e00ff */
[----:B------:R-:W-:Y:S01]  /*2760*/  UIADD3 UR10, UPT, UPT, -UR4, URZ, URZ ;  /* 0x000000ff040a7290 */ /* 0x000fe2000fffe1ff */
[----:B------:R-:W-:Y:S02]  /*2770*/  UMOV UR6, UR7 ;  /* 0x0000000700067c82 */ /* 0x000fe40008000000 */
[----:B------:R-:W-:-:S02]  /*2780*/  USHF.R.U32.HI UR6, URZ, UR15, UR6 ;  /* 0x0000000fff067299 */ /* 0x000fc40008011606 */
[----:B------:R-:W-:Y:S02]  /*2790*/  UIMAD UR10, UR18, UR10, UR48 ;  /* 0x0000000a120a72a4 */ /* 0x000fe4000f8e0230 */
[----:B------:R-:W-:Y:S01]  /*27a0*/  USEL UR6, UR4, UR6, !UP3 ;  /* 0x0000000604067287 */ /* 0x000fe2000d800000 */
[----:B------:R-:W-:Y:S01]  /*27b0*/  @!UP0 UMOV UR7, UR9 ;  /* 0x0000000900078c82 */ /* 0x000fe20008000000 */
[----:B------:R-:W-:Y:S02]  /*27c0*/  UIADD3 UR9, UPT, UPT, -UR5, URZ, URZ ;  /* 0x000000ff05097290 */ /* 0x000fe4000fffe1ff */
[----:B------:R-:W-:Y:S02]  /*27d0*/  @!UP0 USHF.R.U32.HI UR7, URZ, UR15, UR7 ;  /* 0x0000000fff078299 */ /* 0x000fe40008011607 */
[----:B------:R-:W-:Y:S02]  /*27e0*/  UIADD3 UR8, UPT, UPT, -UR6, URZ, URZ ;  /* 0x000000ff06087290 */ /* 0x000fe4000fffe1ff */
[----:B------:R-:W-:-:S02]  /*27f0*/  @!UP0 USEL UR7, UR5, UR7, !UP3 ;  /* 0x0000000705078287 */ /* 0x000fc4000d800000 */
[----:B------:R-:W-:Y:S02]  /*2800*/  UIMAD UR8, UR39, UR8, UR4 ;  /* 0x00000008270872a4 */ /* 0x000fe4000f8e0204 */
[----:B------:R-:W-:Y:S02]  /*2810*/  @!UP0 UIADD3 UR6, UPT, UPT, UR6, -UR7, URZ ;  /* 0x8000000706068290 */ /* 0x000fe4000fffe0ff */
[----:B------:R-:W-:Y:S02]  /*2820*/  @!UP0 UIMAD UR7, UR8, UR12, UR7 ;  /* 0x0000000c080782a4 */ /* 0x000fe4000f8e0207 */
[----:B------:R-:W-:Y:S02]  /*2830*/  @!UP0 UIMAD UR4, UR39, UR6, UR5 ;  /* 0x00000006270482a4 */ /* 0x000fe4000f8e0205 */
[----:B------:R-:W-:Y:S02]  /*2840*/  UIMAD UR6, UR13, UR9, UR49 ;  /* 0x000000090d0672a4 */ /* 0x000fe4000f8e0231 */
[----:B------:R-:W-:Y:S01]  /*2850*/  UIMAD UR48, UR4, UR18, UR10 ;  /* 0x00000012043072a4 */ /* 0x000fe2000f8e020a */
[----:B------:R-:W-:-:S02]  /*2860*/  @!UP0 UMOV UR5, UR7 ;  /* 0x0000000700058c82 */ /* 0x000fc40008000000 */
[----:B------:R-:W-:-:S12]  /*2870*/  UIMAD UR49, UR5, UR13, UR6 ;  /* 0x0000000d053172a4 */ /* 0x000fd8000f8e0206 */
.L_x_31:
        /* <DEDUP_REMOVED lines=20> */
.L_x_32:
[----:B------:R-:W-:Y:S01]  /*29c0*/  R2UR UR5, R45 ;  /* 0x000000002d0572ca */ /* 0x000fe200000e0000 */
[----:B------:R-:W-:Y:S01]  /*29d0*/  UMOV UR31, UR38 ;  /* 0x00000026001f7c82 */ /* 0x000fe20008000000 */
[----:B------:R-:W-:Y:S02]  /*29e0*/  R2UR UR4, R44 ;  /* 0x000000002c0472ca */ /* 0x000fe400000e0000 */
[----:B------:R-:W-:Y:S02]  /*29f0*/  PLOP3.LUT P1, PT, PT, PT, PT, 0x80, 0x8 ;  /* 0x000000000008781c */ /* 0x000fe40003f2f070 */
[----:B------:R-:W-:-:S07]  /*2a00*/  LOP3.LUT R2, R2, 0x1, RZ, 0x3c, !PT ;  /* 0x0000000102027812 */ /* 0x000fce00078e3cff */
[----:B------:R-:W-:Y:S02]  /*2a10*/  UIADD3 UR51, UPT, UPT, UR49, UR5, URZ ;  /* 0x0000000531337290 */ /* 0x000fe4000fffe0ff */
[----:B------:R-:W-:Y:S01]  /*2a20*/  UIADD3 UR22, UPT, UPT, UR48, UR4, URZ ;  /* 0x0000000430167290 */ /* 0x000fe2000fffe0ff */
[----:B------:R-:W-:Y:S11]  /*2a30*/  BRA.U UP1, `(.L_x_33) ;  /* 0xffffffe901e07547 */ /* 0x000ff6000b83ffff */
[----:B------:R-:W-:Y:S01]  /*2a40*/  UIADD3 UR36, UPT, UPT, UR36, 0x68, URZ ;  /* 0x0000006824247890 */ /* 0x000fe2000fffe0ff */
[----:B------:R-:W-:-:S03]  /*2a50*/  MOV R2, UR26 ;  /* 0x0000001a00027c02 */ /* 0x000fc60008000f00 */
[----:B------:R-:W-:Y:S01]  /*2a60*/  ULEA UR4, UR30, UR36, 0x3 ;  /* 0x000000241e047291 */ /* 0x000fe2000f8e18ff */
[----:B------:R-:W-:-:S08]  /*2a70*/  SHF.L.U32 R2, R2, 0x1f, RZ ;  /* 0x0000001f02027819 */ /* 0x000fd000000006ff */
[----:B------:R-:W1:Y:S02]  /*2a80*/  SYNCS.PHASECHK.TRANS64.TRYWAIT P0, [UR4], R2 ;  /* 0x00000002ff0075a7 */ /* 0x000e640008001104 */
[----:B-1----:R-:W-:Y:S05]  /*2a90*/  @!P0 BRA `(.L_x_34) ;  /* 0x0000005400448947 */ /* 0x002fea0003800000 */
.L_x_122:
[----:B------:R-:W-:-:S04]  /*2aa0*/  UIADD3 UR4, UPT, UPT, UR30, 0x1, URZ ;  /* 0x000000011e047890 */ /* 0x000fc8000fffe0ff */
[----:B------:R-:W-:-:S04]  /*2ab0*/  UISETP.NE.AND UP0, UPT, UR4, 0xd, UPT ;  /* 0x0000000d0400788c */ /* 0x000fc8000bf05270 */
[----:B------:R-:W-:Y:S02]  /*2ac0*/  USEL UR5, URZ, 0x1, UP0 ;  /* 0x00000001ff057887 */ /* 0x000fe40008000000 */
[----:B------:R-:W-:Y:S02]  /*2ad0*/  USEL UR4, UR4, URZ, UP0 ;  /* 0x000000ff04047287 */ /* 0x000fe40008000000 */
[----:B------:R-:W-:Y:S02]  /*2ae0*/  ULOP3.LUT UR6, UR26, UR5, URZ, 0x3c, !UPT ;  /* 0x000000051a067292 */ /* 0x000fe4000f8e3cff */
[----:B------:R-:W-:-:S04]  /*2af0*/  ULEA UR5, UR4, UR36, 0x3 ;  /* 0x0000002404057291 */ /* 0x000fc8000f8e18ff */
[----:B-1----:R-:W-:-:S04]  /*2b00*/  MOV R2, UR6 ;  /* 0x0000000600027c02 */ /* 0x002fc80008000f00 */
[----:B------:R-:W-:-:S04]  /*2b10*/  SHF.L.U32 R2, R2, 0x1f, RZ ;  /* 0x0000001f02027819 */ /* 0x000fc800000006ff */
[----:B------:R-:W1:Y:S02]  /*2b20*/  SYNCS.PHASECHK.TRANS64.TRYWAIT P0, [UR5], R2 ;  /* 0x00000002ff0075a7 */ /* 0x000e640008001105 */
[----:B-1----:R-:W-:Y:S05]  /*2b30*/  @!P0 BRA `(.L_x_35) ;  /* 0x0000005400348947 */ /* 0x002fea0003800000 */
.L_x_124:
        /* <DEDUP_REMOVED lines=10> */
.L_x_126:
        /* <DEDUP_REMOVED lines=10> */
.L_x_128:
        /* <DEDUP_REMOVED lines=10> */
.L_x_130:
        /* <DEDUP_REMOVED lines=10> */
.L_x_132:
        /* <DEDUP_REMOVED lines=10> */
.L_x_134:
        /* <DEDUP_REMOVED lines=10> */
.L_x_136:
        /* <DEDUP_REMOVED lines=10> */
.L_x_138:
        /* <DEDUP_REMOVED lines=10> */
.L_x_140:
        /* <DEDUP_REMOVED lines=10> */
.L_x_142:
        /* <DEDUP_REMOVED lines=10> */
.L_x_144:
[----:B------:R-:W-:-:S04]  /*3180*/  UIADD3 UR4, UPT, UPT, UR4, 0x1, URZ ;  /* 0x0000000104047890 */ /* 0x000fc8000fffe0ff */
[----:B------:R-:W-:-:S04]  /*3190*/  UISETP.NE.AND UP0, UPT, UR4, 0xd, UPT ;  /* 0x0000000d0400788c */ /* 0x000fc8000bf05270 */
[----:B------:R-:W-:Y:S02]  /*31a0*/  USEL UR5, URZ, 0x1, UP0 ;  /* 0x00000001ff057887 */ /* 0x000fe40008000000 */
[----:B------:R-:W-:Y:S02]  /*31b0*/  USEL UR4, UR4, URZ, UP0 ;  /* 0x000000ff04047287 */ /* 0x000fe40008000000 */
[----:B------:R-:W-:Y:S02]  /*31c0*/  ULOP3.LUT UR5, UR6, UR5, URZ, 0x3c, !UPT ;  /* 0x0000000506057292 */ /* 0x000fe4000f8e3cff */
[----:B------:R-:W-:-:S04]  /*31d0*/  ULEA UR4, UR4, UR36, 0x3 ;  /* 0x0000002404047291 */ /* 0x000fc8000f8e18ff */
[----:B-1----:R-:W-:Y:S02]  /*31e0*/  IMAD.U32 R2, RZ, RZ, UR5 ;  /* 0x00000005ff027e24 */ /* 0x002fe4000f8e00ff */
[----:B------:R-:W-:-:S03]  /*31f0*/  MOV R0, UR4 ;  /* 0x0000000400007c02 */ /* 0x000fc60008000f00 */
[----:B------:R-:W-:-:S07]  /*3200*/  SHF.L.U32 R2, R2, 0x1f, RZ ;  /* 0x0000001f02027819 */ /* 0x000fce00000006ff */
.L_x_46:
[----:B-1----:R1:W2:Y:S02]  /*3210*/  SYNCS.PHASECHK.TRANS64.TRYWAIT P0, [R0+URZ], R2 ;  /* 0x00000002000075a7 */ /* 0x0022a400080011ff */
[----:B--2---:R-:W-:Y:S05]  /*3220*/  @!P0 NANOSLEEP.SYNCS 0x989680 ;  /* 0x009896800000895d */ /* 0x004fea0003900000 */
[----:B------:R-:W2:Y:S02]  /*3230*/  @!P0 SYNCS.PHASECHK.TRANS64 P0, [R0+URZ], R2 ;  /* 0x00000002000085a7 */ /* 0x000ea400080010ff */
[----:B--2---:R-:W-:Y:S05]  /*3240*/  @P0 EXIT ;  /* 0x000000000000094d */ /* 0x004fea0003800000 */
[----:B------:R-:W-:Y:S05]  /*3250*/  BRA `(.L_x_46) ;  /* 0xfffffffc00ec7947 */ /* 0x000fea000383ffff */
.L_x_17:
[----:B------:R-:W2:Y:S02]  /*3260*/  S2UR UR4, SR_CgaCtaId ;  /* 0x00000000000479c3 */ /* 0x000ea40000008800 */
[----:B--2---:R-:W-:-:S04]  /*3270*/  UISETP.NE.AND UP0, UPT, UR4, URZ, UPT ;  /* 0x000000ff0400728c */ /* 0x004fc8000bf05270 */
[----:B------:R-:W-:-:S09]  /*3280*/  UISETP.NE.OR UP0, UPT, UR15, 0x1, UP0 ;  /* 0x000000010f00788c */ /* 0x000fd20008705670 */
[----:B------:R-:W-:Y:S05]  /*3290*/  BRA.U UP0, `(.L_x_47) ;  /* 0x0000000100b47547 */ /* 0x000fea000b800000 */
[----:B------:R-:W2:Y:S01]  /*32a0*/  S2UR UR5, SR_CgaCtaId ;  /* 0x00000000000579c3 */ /* 0x000ea20000008800 */
[----:B------:R-:W-:Y:S01]  /*32b0*/  UMOV UR4, 0x400 ;  /* 0x0000040000047882 */ /* 0x000fe20000000000 */
[----:B------:R-:W-:Y:S01]  /*32c0*/  HFMA2 R3, -RZ, RZ, 0, 5.9604644775390625e-08 ;  /* 0x00000001ff037431 */ /* 0x000fe200000001ff */
[----:B------:R-:W-:Y:S01]  /*32d0*/  ISETP.NE.AND P0, PT, R0, RZ, PT ;  /* 0x000000ff0000720c */ /* 0x000fe20003f05270 */
[----:B------:R-:W-:Y:S01]  /*32e0*/  IMAD.MOV.U32 R8, RZ, RZ, RZ ;  /* 0x000000ffff087224 */ /* 0x000fe200078e00ff */
[----:B--2---:R-:W-:-:S04]  /*32f0*/  ULEA UR4, UR5, UR4, 0x18 ;  /* 0x0000000405047291 */ /* 0x004fc8000f8ec0ff */
[----:B------:R-:W-:Y:S02]  /*3300*/  UIADD3 UR5, UPT, UPT, UR4, 0x118, URZ ;  /* 0x0000011804057890 */ /* 0x000fe4000fffe0ff */
[----:B------:R-:W-:Y:S02]  /*3310*/  UIADD3 UR8, UPT, UPT, UR4, 0x110, URZ ;  /* 0x0000011004087890 */ /* 0x000fe4000fffe0ff */
[----:B------:R-:W-:-:S12]  /*3320*/  UPRMT UR5, URZ, 0x654, UR5 ;  /* 0x00000654ff057896 */ /* 0x000fd80008000005 */
.L_x_50:
[----:B------:R-:W-:Y:S01]  /*3330*/  SHF.L.U32 R6, R3, 0x1f, RZ ;  /* 0x0000001f03067819 */ /* 0x000fe200000006ff */
[----:B------:R-:W-:Y:S02]  /*3340*/  IMAD.U32 R4, RZ, RZ, UR8 ;  /* 0x00000008ff047e24 */ /* 0x000fe4000f8e00ff */
[----:B------:R-:W-:Y:S01]  /*3350*/  @!P0 IMAD.MOV.U32 R5, RZ, RZ, 0x10 ;  /* 0x00000010ff058424 */ /* 0x000fe200078e00ff */
[----:B------:R-:W2:Y:S02]  /*3360*/  SYNCS.PHASECHK.TRANS64.TRYWAIT P1, [UR4+0x118], R6 ;  /* 0x00011806ff0075a7 */ /* 0x000ea40008021104 */
[----:B------:R-:W-:-:S04]  /*3370*/  PRMT R4, R0, 0x654, R4 ;  /* 0x0000065400047816 */ /* 0x000fc80000000004 */
[----:B------:R-:W-:Y:S01]  /*3380*/  SEL R2, R4, R2, !P0 ;  /* 0x0000000204027207 */ /* 0x000fe20004000000 */
[----:B--2---:R-:W-:Y:S06]  /*3390*/  @!P1 BRA `(.L_x_48) ;  /* 0x0000005000249947 */ /* 0x004fec0003800000 */
.L_x_146:
[----:B------:R-:W-:Y:S01]  /*33a0*/  UIADD3 UR6, UPT, UPT, UR4, 0x150, URZ ;  /* 0x0000015004067890 */ /* 0x000fe2000fffe0ff */
[----:B------:R3:W-:Y:S01]  /*33b0*/  @!P0 SYNCS.ARRIVE.TRANS64.RED RZ, [R2+URZ], R5 ;  /* 0x0000000502ff89a7 */ /* 0x0007e200080004ff */
[----:B------:R-:W-:Y:S01]  /*33c0*/  UIADD3 UR7, UPT, UPT, UR4, 0x110, URZ ;  /* 0x0000011004077890 */ /* 0x000fe2000fffe0ff */
[----:B------:R-:W-:-:S08]  /*33d0*/  LOP3.LUT R3, R3, 0x1, RZ, 0x3c, !PT ;  /* 0x0000000103037812 */ /* 0x000fd000078e3cff */
[----:B------:R-:W-:Y:S06]  /*33e0*/  UGETNEXTWORKID.BROADCAST [UR6], [UR7] ;  /* 0x00000000060073ca */ /* 0x000fec0008000100 */
[----:B---3--:R-:W-:-:S04]  /*33f0*/  SHF.L.U32 R5, R8, 0x1f, RZ ;  /* 0x0000001f08057819 */ /* 0x008fc800000006ff */
[----:B------:R-:W3:Y:S02]  /*3400*/  SYNCS.PHASECHK.TRANS64.TRYWAIT P1, [UR4+0x110], R5 ;  /* 0x00011005ff0075a7 */ /* 0x000ee40008021104 */
[----:B---3--:R-:W-:Y:S05]  /*3410*/  @!P1 BRA `(.L_x_49) ;  /* 0x00000050001c9947 */ /* 0x008fea0003800000 */
.L_x_148:
[----:B--2---:R-:W2:Y:S01]  /*3420*/  LDS.128 R4, [UR4+0x150] ;  /* 0x00015004ff047984 */ /* 0x004ea20008000c00 */
[----:B------:R-:W-:Y:S01]  /*3430*/  LOP3.LUT R8, R8, 0x1, RZ, 0x3c, !PT ;  /* 0x0000000108087812 */ /* 0x000fe200078e3cff */
[----:B------:R-:W-:Y:S01]  /*3440*/  @!PT LDS RZ, [RZ] ;  /* 0x00000000fffff984 */ /* 0x000fe20000000800 */
[----:B------:R-:W-:Y:S01]  /*3450*/  @!PT LDS RZ, [RZ] ;  /* 0x00000000fffff984 */ /* 0x000fe20000000800 */
[----:B------:R-:W-:Y:S01]  /*3460*/  @!PT LDS RZ, [RZ] ;  /* 0x00000000fffff984 */ /* 0x000fe20000000800 */
[----:B------:R-:W-:Y:S01]  /*3470*/  @!PT LDS RZ, [RZ] ;  /* 0x00000000fffff984 */ /* 0x000fe20000000800 */
[----:B------:R3:W-:Y:S06]  /*3480*/  MEMBAR.ALL.CTA ;  /* 0x0000000000007992 */ /* 0x0007ec0000008000 */
[----:B---3--:R-:W3:Y:S02]  /*3490*/  FENCE.VIEW.ASYNC.S ;  /* 0x00000000000073c6 */ /* 0x008ee40000000000 */
[----:B---3--:R-:W-:Y:S01]  /*34a0*/  SYNCS.ARRIVE.TRANS64.RED.A1T0 RZ, [UR5], RZ ;  /* 0x000000ffffff79a7 */ /* 0x008fe20008100405 */
[----:B--2---:R-:W-:-:S13]  /*34b0*/  LOP3.LUT P1, RZ, R6, 0x1, RZ, 0xc0, !PT ;  /* 0x0000000106ff7812 */ /* 0x004fda000782c0ff */
[----:B------:R-:W-:Y:S05]  /*34c0*/  @P1 BRA `(.L_x_50) ;  /* 0xfffffffc00981947 */ /* 0x000fea000383ffff */
[----:B------:R-:W-:-:S04]  /*34d0*/  SHF.L.U32 R0, R3, 0x1f, RZ ;  /* 0x0000001f03007819 */ /* 0x000fc800000006ff */
[----:B------:R-:W2:Y:S02]  /*34e0*/  SYNCS.PHASECHK.TRANS64 P0, [UR4+0x118], R0 ;  /* 0x00011800ff0075a7 */ /* 0x000ea40008001004 */
[----:B-12---:R-:W-:Y:S05]  /*34f0*/  @P0 EXIT ;  /* 0x000000000000094d */ /* 0x006fea0003800000 */
[----:B------:R-:W-:-:S07]  /*3500*/  MOV R0, UR4 ;  /* 0x0000000400007c02 */ /* 0x000fce0008000f00 */
.L_x_51:
[----:B-1----:R-:W-:-:S04]  /*3510*/  SHF.L.U32 R2, R3, 0x1f, RZ ;  /* 0x0000001f03027819 */ /* 0x002fc800000006ff */
[----:B------:R1:W2:Y:S03]  /*3520*/  SYNCS.PHASECHK.TRANS64.TRYWAIT P0, [R0+URZ+0x118], R2 ;  /* 0x00011802000075a7 */ /* 0x0002a600080011ff */
[----:B--2---:R-:W-:Y:S05]  /*3530*/  @!P0 NANOSLEEP.SYNCS 0x989680 ;  /* 0x009896800000895d */ /* 0x004fea0003900000 */
[----:B------:R-:W2:Y:S02]  /*3540*/  @!P0 SYNCS.PHASECHK.TRANS64 P0, [R0+URZ+0x118], R2 ;  /* 0x00011802000085a7 */ /* 0x000ea400080010ff */
[----:B--2---:R-:W-:Y:S05]  /*3550*/  @P0 EXIT ;  /* 0x000000000000094d */ /* 0x004fea0003800000 */
[----:B------:R-:W-:Y:S05]  /*3560*/  BRA `(.L_x_51) ;  /* 0xfffffffc00e87947 */ /* 0x000fea000383ffff */
.L_x_47:
[----:B------:R-:W-:-:S09]  /*3570*/  UISETP.NE.AND UP0, UPT, UR15, URZ, UPT ;  /* 0x000000ff0f00728c */ /* 0x000fd2000bf05270 */
[----:B------:R-:W-:Y:S05]  /*3580*/  BRA.U UP0, `(.L_x_52) ;  /* 0x0000000d00887547 */ /* 0x000fea000b800000 */
[----:B------:R-:W2:Y:S01]  /*3590*/  S2UR UR7, SR_CgaCtaId ;  /* 0x00000000000779c3 */ /* 0x000ea20000008800 */
[----:B------:R-:W-:Y:S01]  /*35a0*/  UMOV UR4, 0x40 ;  /* 0x0000004000047882 */ /* 0x000fe20000000000 */
[----:B------:R-:W-:Y:S01]  /*35b0*/  NOP ;  /* 0x0000000000007918 */ /* 0x000fe20000000000 */
[----:B------:R-:W-:Y:S01]  /*35c0*/  UMOV UR6, 0x400 ;  /* 0x0000040000067882 */ /* 0x000fe20000000000 */
[----:B--2---:R-:W-:Y:S02]  /*35d0*/  ULEA UR5, UR7, UR4, 0x18 ;  /* 0x0000000407057291 */ /* 0x004fe4000f8ec0ff */
[----:B------:R-:W-:-:S07]  /*35e0*/  ULEA UR6, UR7, UR6, 0x18 ;  /* 0x0000000607067291 */ /* 0x000fce000f8ec0ff */
[----:B------:R-:W2:Y:S02]  /*35f0*/  LDS.U8 R0, [UR5+0x1c] ;  /* 0x00001c05ff007984 */ /* 0x000ea40008000000 */
[----:B--2---:R-:W-:-:S13]  /*3600*/  ISETP.NE.AND P0, PT, R0, RZ, PT ;  /* 0x000000ff0000720c */ /* 0x004fda0003f05270 */
[----:B------:R-:W-:Y:S05]  /*3610*/  @P0 BRA `(.L_x_53) ;  /* 0x0000000000580947 */ /* 0x000fea0003800000 */
[----:B------:R-:W-:-:S13]  /*3620*/  ELECT P0, URZ, PT ;  /* 0x0000000000ff782f */ /* 0x000fda0003800000 */
[----:B------:R-:W-:Y:S05]  /*3630*/  @!P0 BRA `(.L_x_54) ;  /* 0x0000000000608947 */ /* 0x000fea0003800000 */
[----:B------:R-:W-:Y:S01]  /*3640*/  UMOV UR4, 0x10 ;  /* 0x0000001000047882 */ /* 0x000fe20000000000 */
[----:B------:R-:W-:Y:S01]  /*3650*/  HFMA2 R0, -RZ, RZ, 0, 5.9604644775390625e-08 ;  /* 0x00000001ff007431 */ /* 0x000fe200000001ff */
[----:B------:R-:W-:-:S03]  /*3660*/  MOV R2, 0xffff ;  /* 0x0000ffff00027802 */ /* 0x000fc60000000f00 */
[----:B------:R-:W-:Y:S04]  /*3670*/  DEPBAR.LE SB2, 0x36 ;  /* 0x0000ad800000791a */ /* 0x000fe80000000000 */
[----:B------:R-:W2:Y:S02]  /*3680*/  UTCATOMSWS.FIND_AND_SET.ALIGN UP0, UR4, UR4 ;  /* 0x00000004000475e3 */ /* 0x000ea40008000800 */
[----:B--2---:R-:W-:Y:S01]  /*3690*/  MOV R3, UR4 ;  /* 0x0000000400037c02 */ /* 0x004fe20008000f00 */
[----:B------:R-:W-:Y:S06]  /*36a0*/  BRA.U UP0, `(.L_x_55) ;  /* 0x0000000100187547 */ /* 0x000fec000b800000 */
.L_x_56:
[----:B------:R-:W-:Y:S05]  /*36b0*/  NANOSLEEP 0x64 ;  /* 0x000000640000795d */ /* 0x000fea0003800000 */
[----:B------:R-:W-:-:S05]  /*36c0*/  UMOV UR4, 0x10 ;  /* 0x0000001000047882 */ /* 0x000fca0000000000 */
[----:B------:R-:W-:Y:S04]  /*36d0*/  DEPBAR.LE SB2, 0x36 ;  /* 0x0000ad800000791a */ /* 0x000fe80000000000 */
[----:B------:R-:W2:Y:S02]  /*36e0*/  UTCATOMSWS.FIND_AND_SET.ALIGN UP0, UR4, UR4 ;  /* 0x00000004000475e3 */ /* 0x000ea40008000800 */
[----:B--2---:R-:W-:Y:S01]  /*36f0*/  MOV R3, UR4 ;  /* 0x0000000400037c02 */ /* 0x004fe20008000f00 */
[----:B------:R-:W-:Y:S05]  /*3700*/  BRA.U !UP0, `(.L_x_56) ;  /* 0xfffffffd08e87547 */ /* 0x000fea000b83ffff */
.L_x_55:
[-C--:B------:R-:W-:Y:S02]  /*3710*/  SHF.L.U32 R2, R2, R3.reuse, RZ ;  /* 0x0000000302027219 */ /* 0x080fe400000006ff */
[----:B------:R-:W-:Y:S01]  /*3720*/  SHF.L.U32 R0, R0, R3, RZ ;  /* 0x0000000300007219 */ /* 0x000fe200000006ff */
[----:B------:R-:W-:Y:S02]  /*3730*/  IMAD.SHL.U32 R3, R3, 0x20, RZ ;  /* 0x0000002003037824 */ /* 0x000fe400078e00ff */
[----:B------:R2:W-:Y:S04]  /*3740*/  ATOMS.OR RZ, [UR5+0x14], R2 ;  /* 0x00001402ffff798c */ /* 0x0005e8000b000005 */
[----:B------:R2:W-:Y:S04]  /*3750*/  ATOMS.OR RZ, [UR5+0x18], R0 ;  /* 0x00001800ffff798c */ /* 0x0005e8000b000005 */
[----:B------:R2:W-:Y:S01]  /*3760*/  STS [UR6+0x160], R3 ;  /* 0x00016003ff007988 */ /* 0x0005e20008000806 */
[----:B------:R-:W-:Y:S05]  /*3770*/  BRA `(.L_x_54) ;  /* 0x0000000000107947 */ /* 0x000fea0003800000 */
.L_x_53:
[----:B------:R-:W-:Y:S02]  /*3780*/  MOV R0, 0xffffffff ;  /* 0xffffffff00007802 */ /* 0x000fe40000000f00 */
[----:B------:R-:W-:-:S03]  /*3790*/  MOV R2, 0x37c0 ;  /* 0x000037c000027802 */ /* 0x000fc60000000f00 */
[----:B------:R2:W-:Y:S04]  /*37a0*/  STS [UR6+0x160], R0 ;  /* 0x00016000ff007988 */ /* 0x0005e80008000806 */
[----:B-12--5:R-:W-:Y:S05]  /*37b0*/  CALL.REL.NOINC `($__internal_1_$__cuda_sm10x_tcgen05_guardrail_trap_phase_invalid_during_alloc) ;  /* 0x0000005000b07944 */ /* 0x026fea0003c00000 */
.L_x_54:
[----:B------:R-:W-:Y:S05]  /*37c0*/  WARPSYNC.ALL ;  /* 0x0000000000007948 */ /* 0x000fea0003800000 */
[----:B------:R-:W3:Y:S01]  /*37d0*/  S2UR UR4, SR_CgaCtaId ;  /* 0x00000000000479c3 */ /* 0x000ee20000008800 */
[----:B------:R-:W-:Y:S01]  /*37e0*/  UMOV UR20, 0x400 ;  /* 0x0000040000147882 */ /* 0x000fe20000000000 */
[----:B------:R-:W-:-:S06]  /*37f0*/  NOP ;  /* 0x0000000000007918 */ /* 0x000fcc0000000000 */
[----:B------:R-:W-:Y:S06]  /*3800*/  BAR.ARV 0x6, 0xa0 ;  /* 0x0182800000007b1d */ /* 0x000fec0000002000 */
[----:B------:R-:W4:Y:S01]  /*3810*/  LDCU.64 UR6, c[0x0][0x388] ;  /* 0x00007100ff0677ac */ /* 0x000f220008000a00 */
[----:B------:R-:W-:Y:S01]  /*3820*/  IMAD.MOV.U32 R8, RZ, RZ, 0x1 ;  /* 0x00000001ff087424 */ /* 0x000fe200078e00ff */
[----:B------:R-:W1:Y:S01]  /*3830*/  LDCU.64 UR8, c[0x0][0x390] ;  /* 0x00007200ff0877ac */ /* 0x000e620008000a00 */
[----:B------:R-:W-:Y:S01]  /*3840*/  UMOV UR23, URZ ;  /* 0x000000ff00177c82 */ /* 0x000fe20008000000 */
[----:B------:R-:W-:Y:S01]  /*3850*/  UMOV UR19, URZ ;  /* 0x000000ff00137c82 */ /* 0x000fe20008000000 */
[----:B---3--:R-:W-:Y:S01]  /*3860*/  ULEA UR20, UR4, UR20, 0x18 ;  /* 0x0000001404147291 */ /* 0x008fe2000f8ec0ff */
[----:B------:R-:W-:Y:S01]  /*3870*/  UMOV UR32, 0x0 ;  /* 0x0000000000207882 */ /* 0x000fe20000000000 */
[----:B------:R-:W-:Y:S01]  /*3880*/  UMOV UR33, 0x4100010 ;  /* 0x0410001000217882 */ /* 0x000fe20000000000 */
[----:B------:R-:W-:Y:S01]  /*3890*/  UMOV UR30, 0x0 ;  /* 0x00000000001e7882 */ /* 0x000fe20000000000 */
[----:B------:R-:W-:Y:S01]  /*38a0*/  UMOV UR31, 0x4100010 ;  /* 0x04100010001f7882 */ /* 0x000fe20000000000 */
[----:B------:R-:W-:Y:S01]  /*38b0*/  UMOV UR28, 0x0 ;  /* 0x00000000001c7882 */ /* 0x000fe20000000000 */
[----:B------:R-:W-:Y:S01]  /*38c0*/  UMOV UR29, 0x4100010 ;  /* 0x04100010001d7882 */ /* 0x000fe20000000000 */
[----:B----4-:R-:W-:-:S02]  /*38d0*/  UIADD3 UR4, UPT, UPT, UR6, 0x3f, URZ ;  /* 0x0000003f06047890 */ /* 0x010fc4000fffe0ff */
[----:B------:R-:W2:Y:S01]  /*38e0*/  LDS R9, [UR20+0x160] ;  /* 0x00016014ff097984 */ /* 0x000ea20008000800 */
[----:B------:R-:W-:Y:S01]  /*38f0*/  UMOV UR26, 0x0 ;  /* 0x00000000001a7882 */ /* 0x000fe20000000000 */
[----:B------:R-:W-:Y:S01]  /*3900*/  UMOV UR27, 0x4100010 ;  /* 0x04100010001b7882 */ /* 0x000fe20000000000 */
[----:B------:R-:W-:-:S04]  /*3910*/  USHF.R.S32.HI UR5, URZ, 0x1f, UR4 ;  /* 0x0000001fff057899 */ /* 0x000fc80008011404 */
[----:B------:R-:W-:Y:S02]  /*3920*/  ULEA.HI UR4, UR5, UR4, URZ, 0x6 ;  /* 0x0000000405047291 */ /* 0x000fe4000f8f30ff */
[----:B------:R-:W-:Y:S02]  /*3930*/  UIADD3 UR5, UPT, UPT, UR20, 0x3400, URZ ;  /* 0x0000340014057890 */ /* 0x000fe4000fffe0ff */
[----:B------:R-:W-:Y:S02]  /*3940*/  USHF.R.S32.HI UR4, URZ, 0x6, UR4 ;  /* 0x00000006ff047899 */ /* 0x000fe40008011404 */
[----:B------:R-:W-:Y:S02]  /*3950*/  USHF.R.U32.HI UR6, URZ, 0x4, UR5 ;  /* 0x00000004ff067899 */ /* 0x000fe40008011605 */
[----:B------:R-:W-:Y:S02]  /*3960*/  UIMAD UR4, UR4, UR7, URZ ;  /* 0x00000007040472a4 */ /* 0x000fe4000f8e02ff */
[----:B------:R-:W-:-:S02]  /*3970*/  ULOP3.LUT UR6, UR6, 0x3fff, URZ, 0xc0, !UPT ;  /* 0x00003fff06067892 */ /* 0x000fc4000f8ec0ff */
[----:B-1----:R-:W-:Y:S02]  /*3980*/  UIMAD UR4, UR4, UR8, URZ ;  /* 0x00000008040472a4 */ /* 0x002fe4000f8e02ff */
[----:B------:R-:W-:Y:S02]  /*3990*/  ULOP3.LUT UR21, UR6, 0x10000, URZ, 0xfc, !UPT ;  /* 0x0001000006157892 */ /* 0x000fe4000f8efcff */
[----:B------:R-:W-:Y:S02]  /*39a0*/  UIMAD UR9, UR4, UR9, URZ ;  /* 0x00000009040972a4 */ /* 0x000fe4000f8e02ff */
[----:B------:R-:W-:Y:S02]  /*39b0*/  UIADD3 UR4, UPT, UPT, UR20, 0x1d400, URZ ;  /* 0x0001d40014047890 */ /* 0x000fe4000fffe0ff */
[----:B------:R-:W-:Y:S02]  /*39c0*/  UIADD3 UR34, UPT, UPT, UR9, -0x1, URZ ;  /* 0xffffffff09227890 */ /* 0x000fe4000fffe0ff */
[----:B------:R-:W-:-:S02]  /*39d0*/  USHF.R.U32.HI UR5, URZ, 0x4, UR4 ;  /* 0x00000004ff057899 */ /* 0x000fc40008011604 */
[----:B------:R-:W-:Y:S02]  /*39e0*/  UIADD3 UR4, UPT, UPT, UR20, 0x118, URZ ;  /* 0x0000011814047890 */ /* 0x000fe4000fffe0ff */
[----:B------:R-:W-:Y:S02]  /*39f0*/  ULOP3.LUT UR5, UR5, 0x3fff, URZ, 0xc0, !UPT ;  /* 0x00003fff05057892 */ /* 0x000fe4000f8ec0ff */
[----:B------:R-:W-:Y:S02]  /*3a00*/  UPRMT UR25, URZ, 0x654, UR4 ;  /* 0x00000654ff197896 */ /* 0x000fe40008000004 */
[----:B------:R-:W-:Y:S02]  /*3a10*/  ULOP3.LUT UR22, UR5, 0x10000, URZ, 0xfc, !UPT ;  /* 0x0001000005167892 */ /* 0x000fe4000f8efcff */
[----:B------:R-:W-:Y:S01]  /*3a20*/  UISETP.GE.AND UP3, UPT, UR9, 0x1, UPT ;  /* 0x000000010900788c */ /* 0x000fe2000bf66270 */
[C---:B--2---:R-:W-:Y:S01]  /*3a30*/  VIADD R3, R9.reuse, 0x40 ;  /* 0x0000004009037836 */ /* 0x044fe20000000000 */
[----:B------:R-:W-:-:S04]  /*3a40*/  LOP3.LUT R2, R9, 0xffff, RZ, 0xc0, !PT ;  /* 0x0000ffff09027812 */ /* 0x000fc800078ec0ff */
[----:B------:R-:W-:-:S05]  /*3a50*/  LOP3.LUT R3, R3, 0xffff, RZ, 0xc0, !PT ;  /* 0x0000ffff03037812 */ /* 0x000fca00078ec0ff */
[----:B------:R1:W-:Y:S02]  /*3a60*/  STL.64 [R1], R2 ;  /* 0x0000000201007387 */ /* 0x0003e40000100a00 */
[----:B-1----:R-:W-:-:S07]  /*3a70*/  CS2R R2, SRZ ;  /* 0x0000000000027805 */ /* 0x002fce000001ff00 */
.L_x_63:
[----:B-1----:R-:W-:-:S04]  /*3a80*/  SHF.L.U32 R4, R3, 0x1f, RZ ;  /* 0x0000001f03047819 */ /* 0x002fc800000006ff */
[----:B------:R-:W1:Y:S02]  /*3a90*/  SYNCS.PHASECHK.TRANS64.TRYWAIT P0, [UR20+0x110], R4 ;  /* 0x00011004ff0075a7 */ /* 0x000e640008001114 */
[----:B-12-4-:R-:W-:Y:S05]  /*3aa0*/  @!P0 BRA `(.L_x_57) ;  /* 0x0000004800908947 */ /* 0x016fea0003800000 */
.L_x_150:
[----:B-1----:R-:W1:Y:S01]  /*3ab0*/  LDS.128 R4, [UR20+0x150] ;  /* 0x00015014ff047984 */ /* 0x002e620008000c00 */
[----:B------:R-:W-:Y:S01]  /*3ac0*/  ULEA UR24, UR23, UR20, 0x3 ;  /* 0x0000001417187291 */ /* 0x000fe2000f8e18ff */
[----:B------:R-:W-:Y:S01]  /*3ad0*/  SHF.L.U32 R0, R8, 0x1f, RZ ;  /* 0x0000001f08007819 */ /* 0x000fe200000006ff */
[----:B------:R-:W-:Y:S01]  /*3ae0*/  @!PT LDS RZ, [RZ] ;  /* 0x00000000fffff984 */ /* 0x000fe20000000800 */
[----:B------:R-:W-:Y:S01]  /*3af0*/  @!PT LDS RZ, [RZ] ;  /* 0x00000000fffff984 */ /* 0x000fe20000000800 */
[----:B------:R-:W-:Y:S01]  /*3b00*/  @!PT LDS RZ, [RZ] ;  /* 0x00000000fffff984 */ /* 0x000fe20000000800 */
[----:B------:R-:W-:Y:S01]  /*3b10*/  @!PT LDS RZ, [RZ] ;  /* 0x00000000fffff984 */ /* 0x000fe20000000800 */
[----:B------:R2:W-:Y:S06]  /*3b20*/  MEMBAR.ALL.CTA ;  /* 0x0000000000007992 */ /* 0x0005ec0000008000 */
[----:B--2---:R-:W2:Y:S02]  /*3b30*/  FENCE.VIEW.ASYNC.S ;  /* 0x00000000000073c6 */ /* 0x004ea40000000000 */
[----:B--2---:R-:W-:Y:S01]  /*3b40*/  SYNCS.ARRIVE.TRANS64.RED.A1T0 RZ, [UR25], RZ ;  /* 0x000000ffffff79a7 */ /* 0x004fe20008100419 */
[----:B------:R-:W2:Y:S01]  /*3b50*/  SYNCS.PHASECHK.TRANS64.TRYWAIT P0, [UR24+0x130], R0 ;  /* 0x00013000ff0075a7 */ /* 0x000ea20008001118 */
[----:B-1----:R-:W-:Y:S01]  /*3b60*/  LOP3.LUT P3, RZ, R6, 0x1, RZ, 0xc0, !PT ;  /* 0x0000000106ff7812 */ /* 0x002fe2000786c0ff */
[----:B--2---:R-:W-:-:S12]  /*3b70*/  @!P0 BRA `(.L_x_58) ;  /* 0x0000004800748947 */ /* 0x004fd80003800000 */
.L_x_152:
[----:B------:R-:W-:Y:S05]  /*3b80*/  BRA.U !UP3, `(.L_x_59) ;  /* 0x000000010bf87547 */ /* 0x000fea000b800000 */
[----:B-1----:R-:W-:Y:S01]  /*3b90*/  IMAD.U32 R0, RZ, RZ, UR23 ;  /* 0x00000017ff007e24 */ /* 0x002fe2000f8e00ff */
[----:B------:R-:W-:-:S04]  /*3ba0*/  ULEA UR4, UR19, UR20, 0x3 ;  /* 0x0000001413047291 */ /* 0x000fc8000f8e18ff */
[----:B------:R-:W-:-:S05]  /*3bb0*/  LEA R0, R0, R1, 0x2 ;  /* 0x0000000100007211 */ /* 0x000fca00078e10ff */
[----:B------:R1:W5:Y:S01]  /*3bc0*/  LDL R4, [R0] ;  /* 0x0000000000047983 */ /* 0x0003620000100800 */
[----:B------:R-:W-:Y:S01]  /*3bd0*/  UPLOP3.LUT UP2, UPT, UPT, UPT, UPT, 0x40, 0x4 ;  /* 0x000000000004789c */ /* 0x000fe20003f4e870 */
[----:B------:R-:W-:Y:S01]  /*3be0*/  UMOV UR17, UR34 ;  /* 0x0000002200117c82 */ /* 0x000fe20008000000 */
[----:B-1----:R-:W-:-:S04]  /*3bf0*/  SHF.L.U32 R0, R2, 0x1f, RZ ;  /* 0x0000001f02007819 */ /* 0x002fc800000006ff */
[----:B------:R1:W2:Y:S01]  /*3c00*/  SYNCS.PHASECHK.TRANS64.TRYWAIT P2, [UR4], R0 ;  /* 0x00000000ff0075a7 */ /* 0x0002a20008041104 */
[----:B------:R-:W-:-:S05]  /*3c10*/  UMOV UR4, UR19 ;  /* 0x0000001300047c82 */ /* 0x000fca0008000000 */
.L_x_62:
[----:B------:R-:W-:Y:S01]  /*3c20*/  ULEA UR18, UR4, UR20, 0x3 ;  /* 0x0000001404127291 */ /* 0x000fe2000f8e18ff */
[----:B--234-:R-:W-:Y:S11]  /*3c30*/  @P2 BRA `(.L_x_60) ;  /* 0x00000000000c2947 */ /* 0x01cff60003800000 */
[----:B------:R-:W-:Y:S04]  /*3c40*/  SHF.L.U32 R5, R2, 0x1f, RZ ;  /* 0x0000001f02057819 */ /* 0x000fe800000006ff */
[----:B------:R-:W2:Y:S02]  /*3c50*/  SYNCS.PHASECHK.TRANS64.TRYWAIT P0, [UR18], R5 ;  /* 0x00000005ff0075a7 */ /* 0x000ea40008001112 */
[----:B--2---:R-:W-:Y:S05]  /*3c60*/  @!P0 BRA `(.L_x_61) ;  /* 0x0000004800508947 */ /* 0x004fea0003800000 */
.L_x_60:
[----:B------:R-:W-:Y:S01]  /*3c70*/  UISETP.NE.AND UP0, UPT, UR17, URZ, UPT ;  /* 0x000000ff1100728c */ /* 0x000fe2000bf05270 */
[----:B------:R-:W-:Y:S01]  /*3c80*/  PLOP3.LUT P2, PT, PT, PT, PT, 0x80, 0x8 ;  /* 0x000000000008781c */ /* 0x000fe20003f4f070 */
[----:B------:R-:W-:Y:S01]  /*3c90*/  UIADD3 UR5, UPT, UPT, UR4, 0x1, URZ ;  /* 0x0000000104057890 */ /* 0x000fe2000fffe0ff */
[----:B------:R-:W-:Y:S11]  /*3ca0*/  ELECT P1, URZ, PT ;  /* 0x0000000000ff782f */ /* 0x000ff60003820000 */
[----:B------:R-:W-:Y:S02]  /*3cb0*/  @!UPT UIADD3 URZ, UPT, UPT, URZ, URZ, URZ ;  /* 0x000000fffffff290 */ /* 0x000fe4000fffe0ff */
[----:B-----5:R-:W-:Y:S01]  /*3cc0*/  @P1 R2UR.BROADCAST UR8, R4 ;  /* 0x00000000040812ca */ /* 0x020fe200008e0000 */
[----:B------:R-:W-:Y:S01]  /*3cd0*/  UISETP.NE.AND UP1, UPT, UR5, 0xd, UPT ;  /* 0x0000000d0500788c */ /* 0x000fe2000bf25270 */
[----:B------:R-:W-:Y:S01]  /*3ce0*/  PLOP3.LUT P0, PT, PT, PT, UP0, 0x80, 0x8 ;  /* 0x000000000008781c */ /* 0x000fe20003f0f008 */
[----:B------:R-:W-:Y:S02]  /*3cf0*/  ULEA UR10, UR4, UR22, 0x9 ;  /* 0x00000016040a7291 */ /* 0x000fe4000f8e48ff */
[----:B------:R-:W-:Y:S02]  /*3d00*/  USEL UR6, URZ, 0x1, UP1 ;  /* 0x00000001ff067887 */ /* 0x000fe40008800000 */
[----:B------:R-:W-:Y:S02]  /*3d10*/  USEL UR19, UR5, URZ, UP1 ;  /* 0x000000ff05137287 */ /* 0x000fe40008800000 */
[----:B------:R-:W-:Y:S02]  /*3d20*/  ULEA UR14, UR4, UR21, 0x9 ;  /* 0x00000015040e7291 */ /* 0x000fe4000f8e48ff */
[----:B------:R-:W-:Y:S01]  /*3d30*/  @UP0 ULEA UR5, UR19, UR20, 0x3 ;  /* 0x0000001413050291 */ /* 0x000fe2000f8e18ff */
[----:B------:R-:W-:Y:S01]  /*3d40*/  LOP3.LUT R2, R2, UR6, RZ, 0x3c, !PT ;  /* 0x0000000602027c12 */ /* 0x000fe2000f8e3cff */
[----:B------:R-:W-:Y:S02]  /*3d50*/  UIADD3 UR6, UPT, UPT, UR10, 0x2, URZ ;  /* 0x000000020a067890 */ /* 0x000fe4000fffe0ff */
[----:B------:R-:W-:Y:S01]  /*3d60*/  UIADD3 UR4, UPT, UPT, UR14, 0x2, URZ ;  /* 0x000000020e047890 */ /* 0x000fe2000fffe0ff */
[----:B-1----:R-:W-:Y:S01]  /*3d70*/  @P0 SHF.L.U32 R0, R2, 0x1f, RZ ;  /* 0x0000001f02000819 */ /* 0x002fe200000006ff */
[----:B------:R-:W-:Y:S01]  /*3d80*/  UIADD3 UR12, UPT, UPT, UR10, 0x4, URZ ;  /* 0x000000040a0c7890 */ /* 0x000fe2000fffe0ff */
[----:B------:R-:W-:Y:S02]  /*3d90*/  UMOV UR11, 0x40004040 ;  /* 0x40004040000b7882 */ /* 0x000fe40000000000 */
[----:B------:R3:W4:Y:S01]  /*3da0*/  @P0 SYNCS.PHASECHK.TRANS64.TRYWAIT P2, [UR5], R0 ;  /* 0x00000000ff0005a7 */ /* 0x0007220008041105 */
[----:B------:R-:W-:Y:S11]  /*3db0*/  ELECT P0, URZ, PT ;  /* 0x0000000000ff782f */ /* 0x000ff60003800000 */
[----:B------:R-:W-:Y:S02]  /*3dc0*/  @!UPT UIADD3 URZ, UPT, UPT, URZ, URZ, URZ ;  /* 0x000000fffffff290 */ /* 0x000fe4000fffe0ff */
[C---:B------:R-:W-:Y:S02]  /*3dd0*/  @P0 R2UR.BROADCAST UR16, R4.reuse ;  /* 0x00000000041002ca */ /* 0x040fe400008e0000 */
[----:B------:R-:W-:Y:S01]  /*3de0*/  ELECT P0, URZ, PT ;  /* 0x0000000000ff782f */ /* 0x000fe20003800000 */
[----:B------:R-:W-:Y:S01]  /*3df0*/  UMOV UR15, 0x40004040 ;  /* 0x40004040000f7882 */ /* 0x000fe20000000000 */
[----:B------:R-:W-:Y:S01]  /*3e00*/  UMOV UR7, 0x40004040 ;  /* 0x4000404000077882 */ /* 0x000fe20000000000 */
[----:B------:R1:W-:Y:S01]  /*3e10*/  UTCHMMA gdesc[UR14], gdesc[UR10], tmem[UR8], tmem[UR32], idesc[UR33], UP2 ;  /* 0x00ff200a0e0075ea */ /* 0x0003e20009000008 */
[----:B------:R-:W-:Y:S01]  /*3e20*/  UPLOP3.LUT UP2, UPT, UPT, UPT, UPT, 0x80, 0x8 ;  /* 0x000000000008789c */ /* 0x000fe20003f4f070 */
[----:B------:R-:W-:Y:S01]  /*3e30*/  UMOV UR5, 0x40004040 ;  /* 0x4000404000057882 */ /* 0x000fe20000000000 */
[----:B------:R-:W-:Y:S01]  /*3e40*/  UMOV UR13, 0x40004040 ;  /* 0x40004040000d7882 */ /* 0x000fe20000000000 */
[----:B------:R-:W-:Y:S04]  /*3e50*/  UMOV UR9, 0x40004040 ;  /* 0x4000404000097882 */ /* 0x000fe80000000000 */
[----:B------:R2:W-:Y:S01]  /*3e60*/  UTCHMMA gdesc[UR4], gdesc[UR6], tmem[UR16], tmem[UR30], idesc[UR31], UPT ;  /* 0x00ff1e06040075ea */ /* 0x0005e2000b800010 */
[----:B-1----:R-:W-:Y:S01]  /*3e70*/  UIADD3 UR8, UPT, UPT, UR14, 0x4, URZ ;  /* 0x000000040e087890 */ /* 0x002fe2000fffe0ff */
[C---:B------:R-:W-:Y:S02]  /*3e80*/  @P0 R2UR.BROADCAST UR15, R4.reuse ;  /* 0x00000000040f02ca */ /* 0x040fe400008e0000 */
[----:B------:R-:W-:Y:S01]  /*3e90*/  ELECT P0, URZ, PT ;  /* 0x0000000000ff782f */ /* 0x000fe20003800000 */
[----:B------:R-:W-:Y:S02]  /*3ea0*/  UIADD3 UR10, UPT, UPT, UR10, 0x6, URZ ;  /* 0x000000060a0a7890 */ /* 0x000fe4000fffe0ff */
[----:B--2---:R-:W-:Y:S10]  /*3eb0*/  UIADD3 UR6, UPT, UPT, UR14, 0x6, URZ ;  /* 0x000000060e067890 */ /* 0x004ff4000fffe0ff */
[----:B------:R-:W-:Y:S01]  /*3ec0*/  @P0 R2UR.BROADCAST UR14, R4 ;  /* 0x00000000040e02ca */ /* 0x000fe200008e0000 */
[----:B------:R-:W-:Y:S02]  /*3ed0*/  UIADD3 UR5, UPT, UPT, UR18, 0x68, URZ ;  /* 0x0000006812057890 */ /* 0x000fe4000fffe0ff */
[----:B------:R-:W-:Y:S01]  /*3ee0*/  UIADD3 UR4, UPT, UPT, UR17, 0x1, URZ ;  /* 0x0000000111047890 */ /* 0x000fe2000fffe0ff */
[----:B------:R1:W-:Y:S03]  /*3ef0*/  UTCHMMA gdesc[UR8], gdesc[UR12], tmem[UR15], tmem[UR28], idesc[UR29], UPT ;  /* 0x00ff1c0c080075ea */ /* 0x0003e6000b80000f */
[----:B------:R-:W-:Y:S03]  /*3f00*/  UISETP.GT.U32.AND UP0, UPT, UR4, 0x1, UPT ;  /* 0x000000010400788c */ /* 0x000fe6000bf04070 */
[----:B------:R-:W-:Y:S03]  /*3f10*/  UMOV UR4, UR19 ;  /* 0x0000001300047c82 */ /* 0x000fe60008000000 */
[----:B------:R3:W-:Y:S01]  /*3f20*/  UTCHMMA gdesc[UR6], gdesc[UR10], tmem[UR14], tmem[UR26], idesc[UR27], UPT ;  /* 0x00ff1a0a060075ea */ /* 0x0007e2000b80000e */
[----:B------:R3:W-:Y:S01]  /*3f30*/  UTCBAR [UR5], URZ ;  /* 0x000000ff050073e9 */ /* 0x0007e200080000ff */
[----:B-1----:R-:W-:Y:S07]  /*3f40*/  UIADD3 UR8, UPT, UPT, UR17, -0x1, URZ ;  /* 0xffffffff11087890 */ /* 0x002fee000fffe0ff */
[----:B------:R-:W-:Y:S01]  /*3f50*/  UMOV UR17, UR8 ;  /* 0x0000000800117c82 */ /* 0x000fe20008000000 */
[----:B------:R-:W-:Y:S05]  /*3f60*/  BRA.U UP0, `(.L_x_62) ;  /* 0xfffffffd002c7547 */ /* 0x000fea000b83ffff */
.L_x_59:
[----:B------:R-:W-:Y:S01]  /*3f70*/  UIADD3 UR4, UPT, UPT, UR23, 0x1, URZ ;  /* 0x0000000117047890 */ /* 0x000fe2000fffe0ff */
[----:B------:R-:W-:Y:S01]  /*3f80*/  LOP3.LUT R3, R3, 0x1, RZ, 0x3c, !PT ;  /* 0x0000000103037812 */ /* 0x000fe200078e3cff */
[----:B---3--:R-:W-:Y:S02]  /*3f90*/  UIADD3 UR5, UPT, UPT, UR24, 0x120, URZ ;  /* 0x0000012018057890 */ /* 0x008fe4000fffe0ff */
[----:B------:R-:W-:-:S04]  /*3fa0*/  UISETP.NE.AND UP0, UPT, UR4, 0x2, UPT ;  /* 0x000000020400788c */ /* 0x000fc8000bf05270 */
[----:B------:R-:W-:Y:S02]  /*3fb0*/  USEL UR6, URZ, 0x1, UP0 ;  /* 0x00000001ff067887 */ /* 0x000fe40008000000 */
[----:B------:R-:W-:Y:S01]  /*3fc0*/  USEL UR23, UR4, URZ, UP0 ;  /* 0x000000ff04177287 */ /* 0x000fe20008000000 */
[----:B------:R2:W-:Y:S03]  /*3fd0*/  UTCBAR [UR5], URZ ;  /* 0x000000ff050073e9 */ /* 0x0005e600080000ff */
[----:B------:R-:W-:Y:S01]  /*3fe0*/  LOP3.LUT R8, R8, UR6, RZ, 0x3c, !PT ;  /* 0x0000000608087c12 */ /* 0x000fe2000f8e3cff */
[----:B------:R-:W-:Y:S07]  /*3ff0*/  @P3 BRA `(.L_x_63) ;  /* 0xfffffff800a03947 */ /* 0x000fee000383ffff */
[----:B------:R-:W3:Y:S01]  /*4000*/  S2UR UR6, SR_CgaCtaId ;  /* 0x00000000000679c3 */ /* 0x000ee20000008800 */
[----:B------:R-:W-:Y:S01]  /*4010*/  ELECT P0, URZ, PT ;  /* 0x0000000000ff782f */ /* 0x000fe20003800000 */
[----:B-1----:R-:W-:Y:S01]  /*4020*/  IMAD.MOV.U32 R0, RZ, RZ, 0x1 ;  /* 0x00000001ff007424 */ /* 0x002fe200078e00ff */
[----:B------:R-:W-:Y:S01]  /*4030*/  UIADD3 UR20, UPT, UPT, UR20, 0x130, URZ ;  /* 0x0000013014147890 */ /* 0x000fe2000fffe0ff */
[----:B------:R-:W-:Y:S01]  /*4040*/  SHF.L.U32 R2, R8, 0x1f, RZ ;  /* 0x0000001f08027819 */ /* 0x000fe200000006ff */
[----:B------:R-:W-:-:S03]  /*4050*/  UMOV UR4, 0x40 ;  /* 0x0000004000047882 */ /* 0x000fc60000000000 */
[----:B------:R-:W-:Y:S01]  /*4060*/  UVIRTCOUNT.DEALLOC.SMPOOL 0x80 ;  /* 0x000000800000784c */ /* 0x000fe20000000000 */
[----:B---3--:R-:W-:Y:S02]  /*4070*/  ULEA UR6, UR6, UR4, 0x18 ;  /* 0x0000000406067291 */ /* 0x008fe4000f8ec0ff */
[----:B------:R-:W-:-:S07]  /*4080*/  ULEA UR4, UR23, UR20, 0x3 ;  /* 0x0000001417047291 */ /* 0x000fce000f8e18ff */
[----:B------:R1:W-:Y:S02]  /*4090*/  @P0 STS.U8 [UR6+0x1c], R0 ;  /* 0x00001c00ff000988 */ /* 0x0003e40008000006 */
[----:B------:R-:W3:Y:S02]  /*40a0*/  SYNCS.PHASECHK.TRANS64.TRYWAIT P0, [UR4], R2 ;  /* 0x00000002ff0075a7 */ /* 0x000ee40008001104 */
[----:B-1-3--:R-:W-:Y:S05]  /*40b0*/  @!P0 BRA `(.L_x_64) ;  /* 0x0000004400548947 */ /* 0x00afea0003800000 */
.L_x_155:
[----:B------:R-:W-:-:S04]  /*40c0*/  UIADD3 UR4, UPT, UPT, UR23, 0x1, URZ ;  /* 0x0000000117047890 */ /* 0x000fc8000fffe0ff */
[----:B------:R-:W-:-:S04]  /*40d0*/  UISETP.NE.AND UP0, UPT, UR4, 0x2, UPT ;  /* 0x000000020400788c */ /* 0x000fc8000bf05270 */
[----:B--2---:R-:W-:Y:S02]  /*40e0*/  USEL UR5, URZ, 0x1, UP0 ;  /* 0x00000001ff057887 */ /* 0x004fe40008000000 */
[----:B------:R-:W-:-:S04]  /*40f0*/  USEL UR4, UR4, URZ, UP0 ;  /* 0x000000ff04047287 */ /* 0x000fc80008000000 */
[----:B------:R-:W-:Y:S01]  /*4100*/  ULEA UR4, UR4, UR20, 0x3 ;  /* 0x0000001404047291 */ /* 0x000fe2000f8e18ff */
[----:B-1----:R-:W-:-:S04]  /*4110*/  LOP3.LUT R2, R8, UR5, RZ, 0x3c, !PT ;  /* 0x0000000508027c12 */ /* 0x002fc8000f8e3cff */
[----:B------:R-:W-:-:S04]  /*4120*/  SHF.L.U32 R2, R2, 0x1f, RZ ;  /* 0x0000001f02027819 */ /* 0x000fc800000006ff */
[----:B------:R-:W1:Y:S02]  /*4130*/  SYNCS.PHASECHK.TRANS64.TRYWAIT P0, [UR4], R2 ;  /* 0x00000002ff0075a7 */ /* 0x000e640008001104 */
[----:B-1----:R-:W-:Y:S05]  /*4140*/  @!P0 BRA `(.L_x_65) ;  /* 0x0000004400488947 */ /* 0x002fea0003800000 */
.L_x_157:
[----:B------:R-:W-:Y:S01]  /*4150*/  NOP ;  /* 0x0000000000007918 */ /* 0x000fe20000000000 */
[----:B-1----:R-:W1:Y:S01]  /*4160*/  LDS R0, [UR6+0x14] ;  /* 0x00001406ff007984 */ /* 0x002e620008000800 */
[----:B------:R-:W-:Y:S01]  /*4170*/  LOP3.LUT R3, R9, 0xffff, RZ, 0xc0, !PT ;  /* 0x0000ffff09037812 */ /* 0x000fe200078ec0ff */
[----:B------:R-:W-:-:S03]  /*4180*/  IMAD.MOV.U32 R2, RZ, RZ, 0xffff ;  /* 0x0000ffffff027424 */ /* 0x000fc600078e00ff */
[----:B------:R-:W-:-:S04]  /*4190*/  SHF.R.U32.HI R3, RZ, 0x5, R3 ;  /* 0x00000005ff037819 */ /* 0x000fc80000011603 */
[----:B------:R-:W-:-:S04]  /*41a0*/  SHF.L.U32 R2, R2, R3, RZ ;  /* 0x0000000302027219 */ /* 0x000fc800000006ff */
[----:B-1----:R-:W-:-:S04]  /*41b0*/  LOP3.LUT R0, R0, R2, RZ, 0xc0, !PT ;  /* 0x0000000200007212 */ /* 0x002fc800078ec0ff */
[----:B------:R-:W-:Y:S01]  /*41c0*/  ISETP.NE.AND P0, PT, R0, R2, PT ;  /* 0x000000020000720c */ /* 0x000fe20003f05270 */
[----:B------:R-:W-:-:S05]  /*41d0*/  IMAD.MOV.U32 R0, RZ, RZ, 0x1 ;  /* 0x00000001ff007424 */ /* 0x000fca00078e00ff */
[----:B------:R-:W-:-:S07]  /*41e0*/  SHF.L.U32 R0, R0, R3, RZ ;  /* 0x0000000300007219 */ /* 0x000fce00000006ff */
[----:B------:R-:W-:Y:S05]  /*41f0*/  @P0 BRA `(.L_x_66) ;  /* 0x00000000005c0947 */ /* 0x000fea0003800000 */
[----:B------:R-:W1:Y:S02]  /*4200*/  LDS R3, [UR6+0x18] ;  /* 0x00001806ff037984 */ /* 0x000e640008000800 */
[----:B-1----:R-:W-:-:S04]  /*4210*/  LOP3.LUT R3, R3, R0, RZ, 0xc0, !PT ;  /* 0x0000000003037212 */ /* 0x002fc800078ec0ff */
[----:B------:R-:W-:-:S13]  /*4220*/  ISETP.NE.AND P0, PT, R3, R0, PT ;  /* 0x000000000300720c */ /* 0x000fda0003f05270 */
[----:B------:R-:W-:Y:S05]  /*4230*/  @P0 BRA `(.L_x_67) ;  /* 0x0000000000400947 */ /* 0x000fea0003800000 */
[----:B------:R-:W-:Y:S01]  /*4240*/  R2UR UR4, R2 ;  /* 0x00000000020472ca */ /* 0x000fe200000e0000 */
[----:B------:R-:W1:Y:S01]  /*4250*/  S2R R3, SR_LANEID ;  /* 0x0000000000037919 */ /* 0x000e620000000000 */
[----:B------:R-:W-:-:S04]  /*4260*/  LOP3.LUT R0, RZ, R0, RZ, 0x33, !PT ;  /* 0x00000000ff007212 */ /* 0x000fc800078e33ff */
[----:B------:R-:W2:Y:S07]  /*4270*/  REDUX UR7, R0 ;  /* 0x00000000000773c4 */ /* 0x000eae0000000000 */
[----:B------:R-:W-:-:S03]  /*4280*/  ULOP3.LUT UR5, URZ, UR4, URZ, 0x33, !UPT ;  /* 0x00000004ff057292 */ /* 0x000fc6000f8e33ff */
[----:B------:R-:W-:Y:S02]  /*4290*/  VOTEU.ANY UR4, UPT, PT ;  /* 0x0000000000047886 */ /* 0x000fe400038e0100 */
[----:B------:R-:W-:Y:S01]  /*42a0*/  UFLO.U32 UR4, UR4 ;  /* 0x00000004000472bd */ /* 0x000fe200080e0000 */
[----:B------:R-:W-:-:S04]  /*42b0*/  IMAD.U32 R2, RZ, RZ, UR5 ;  /* 0x00000005ff027e24 */ /* 0x000fc8000f8e00ff */
[----:B------:R-:W3:Y:S02]  /*42c0*/  REDUX UR8, R2 ;  /* 0x00000000020873c4 */ /* 0x000ee40000000000 */
[----:B------:R1:W-:Y:S01]  /*42d0*/  UTCATOMSWS.AND URZ, UR5 ;  /* 0x0000000500ff79e3 */ /* 0x0003e20008000000 */
[----:B--2---:R-:W-:Y:S01]  /*42e0*/  IMAD.U32 R0, RZ, RZ, UR7 ;  /* 0x00000007ff007e24 */ /* 0x004fe2000f8e00ff */
[----:B-1----:R-:W-:Y:S01]  /*42f0*/  ISETP.EQ.U32.AND P0, PT, R3, UR4, PT ;  /* 0x0000000403007c0c */ /* 0x002fe2000bf02070 */
[----:B---3--:R-:W-:-:S12]  /*4300*/  IMAD.U32 R2, RZ, RZ, UR8 ;  /* 0x00000008ff027e24 */ /* 0x008fd8000f8e00ff */
[----:B------:R1:W-:Y:S04]  /*4310*/  @P0 ATOMS.AND RZ, [UR6+0x14], R2 ;  /* 0x00001402ffff098c */ /* 0x0003e8000a800006 */
[----:B------:R1:W-:Y:S01]  /*4320*/  @P0 ATOMS.AND RZ, [UR6+0x18], R0 ;  /* 0x00001800ffff098c */ /* 0x0003e2000a800006 */
[----:B------:R-:W-:Y:S05]  /*4330*/  BRA `(.L_x_68) ;  /* 0x0000000000147947 */ /* 0x000fea0003800000 */
.L_x_67:
[----:B------:R-:W-:Y:S02]  /*4340*/  MOV R2, 0x4360 ;  /* 0x0000436000027802 */ /* 0x000fe40000000f00 */
[----:B----45:R-:W-:Y:S05]  /*4350*/  CALL.REL.NOINC `($__internal_0_$__cuda_sm10x_tcgen05_guardrail_trap_col_being_dealloced_not_returned_by_alloc) ;  /* 0x0000004400bc7944 */ /* 0x030fea0003c00000 */
[----:B------:R-:W-:Y:S05]  /*4360*/  BRA `(.L_x_68) ;  /* 0x0000000000087947 */ /* 0x000fea0003800000 */
.L_x_66:
[----:B------:R-:W-:Y:S02]  /*4370*/  MOV R2, 0x4390 ;  /* 0x0000439000027802 */ /* 0x000fe40000000f00 */
[----:B----45:R-:W-:Y:S05]  /*4380*/  CALL.REL.NOINC `($__internal_2_$__cuda_sm10x_tcgen05_guardrail_trap_unallocated_columns_being_dealloced) ;  /* 0x0000004400c87944 */ /* 0x030fea0003c00000 */
.L_x_68:
[----:B------:R-:W-:Y:S01]  /*4390*/  NOP ;  /* 0x0000000000007918 */ /* 0x000fe20000000000 */
[----:B------:R-:W-:Y:S05]  /*43a0*/  EXIT ;  /* 0x000000000000794d */ /* 0x000fea0003800000 */
.L_x_52:
[----:B------:R-:W-:-:S09]  /*43b0*/  UISETP.NE.OR UP0, UPT, UR15, 0x3, !UP2 ;  /* 0x000000030f00788c */ /* 0x000fd2000d705670 */
[----:B------:R-:W-:Y:S05]  /*43c0*/  BRA.U UP0, `(.L_x_69) ;  /* 0x0000001100747547 */ /* 0x000fea000b800000 */
[----:B------:R-:W2:Y:S01]  /*43d0*/  LDC.64 R2, c[0x0][0x988] ;  /* 0x00026200ff027b82 */ /* 0x000ea20000000a00 */
[----:B------:R-:W3:Y:S01]  /*43e0*/  LDCU UR27, c[0x0][0x370] ;  /* 0x00006e00ff1b77ac */ /* 0x000ee20008000800 */
[----:B------:R-:W-:Y:S01]  /*43f0*/  R2UR UR45, R44 ;  /* 0x000000002c2d72ca */ /* 0x000fe200000e0000 */
[----:B------:R-:W-:Y:S01]  /*4400*/  IMAD.MOV.U32 R11, RZ, RZ, 0x1 ;  /* 0x00000001ff0b7424 */ /* 0x000fe200078e00ff */
[----:B------:R-:W-:Y:S01]  /*4410*/  R2UR UR44, R45 ;  /* 0x000000002d2c72ca */ /* 0x000fe200000e0000 */
[----:B------:R-:W4:Y:S01]  /*4420*/  LDCU.128 UR28, c[0x0][0xc10] ;  /* 0x00018200ff1c77ac */ /* 0x000f220008000c00 */
[----:B------:R-:W-:Y:S02]  /*4430*/  IMAD.MOV.U32 R10, RZ, RZ, RZ ;  /* 0x000000ffff0a7224 */ /* 0x000fe400078e00ff */
[----:B------:R-:W1:Y:S01]  /*4440*/  S2UR UR6, SR_CgaCtaId ;  /* 0x00000000000679c3 */ /* 0x000e620000008800 */
[----:B------:R-:W4:Y:S01]  /*4450*/  LDCU UR26, c[0x0][0x374] ;  /* 0x00006e80ff1a77ac */ /* 0x000f220008000800 */
[----:B------:R-:W-:Y:S01]  /*4460*/  IMAD.MOV.U32 R9, RZ, RZ, 0x1000 ;  /* 0x00001000ff097424 */ /* 0x000fe200078e00ff */
[----:B------:R-:W3:Y:S05]  /*4470*/  LDCU.128 UR32, c[0x0][0xa80] ;  /* 0x00015000ff2077ac */ /* 0x000eea0008000c00 */
[----:B------:R-:W3:Y:S01]  /*4480*/  LDC.64 R12, c[0x0][0x348] ;  /* 0x0000d200ff0c7b82 */ /* 0x000ee20000000a00 */
[----:B------:R-:W3:Y:S01]  /*4490*/  LDCU UR17, c[0x0][0xc0c] ;  /* 0x00018180ff1177ac */ /* 0x000ee20008000800 */
[----:B------:R-:W3:Y:S01]  /*44a0*/  LDCU UR47, c[0x0][0xc20] ;  /* 0x00018400ff2f77ac */ /* 0x000ee20008000800 */
[----:B--2---:R-:W-:Y:S01]  /*44b0*/  ISETP.NE.U32.AND P0, PT, R2, RZ, PT ;  /* 0x000000ff0200720c */ /* 0x004fe20003f05070 */
[----:B------:R-:W2:Y:S03]  /*44c0*/  LDCU UR4, c[0x0][0xc30] ;  /* 0x00018600ff0477ac */ /* 0x000ea60008000800 */
[----:B------:R-:W-:Y:S01]  /*44d0*/  ISETP.NE.AND.EX P0, PT, R3, RZ, PT, P0 ;  /* 0x000000ff0300720c */ /* 0x000fe20003f05300 */
[----:B------:R-:W2:Y:S01]  /*44e0*/  LDCU.128 UR40, c[0x0][0xa90] ;  /* 0x00015200ff2877ac */ /* 0x000ea20008000c00 */
[----:B------:R-:W2:Y:S01]  /*44f0*/  LDC.64 R2, c[0x0][0x990] ;  /* 0x00026400ff027b82 */ /* 0x000ea20000000a00 */
[----:B------:R-:W-:Y:S01]  /*4500*/  UMOV UR24, 0x400 ;  /* 0x0000040000187882 */ /* 0x000fe20000000000 */
[----:B----4-:R-:W-:-:S02]  /*4510*/  UIMAD.WIDE.U32 UR8, UR26, UR31, URZ ;  /* 0x0000001f1a0872a5 */ /* 0x010fc4000f8e00ff */
[----:B-1----:R-:W-:Y:S02]  /*4520*/  ULEA UR24, UR6, UR24, 0x18 ;  /* 0x0000001806187291 */ /* 0x002fe4000f8ec0ff */
[----:B---3--:R-:W-:Y:S02]  /*4530*/  UIMAD.WIDE.U32 UR6, UR27, UR28, URZ ;  /* 0x0000001c1b0672a5 */ /* 0x008fe4000f8e00ff */
[----:B------:R-:W-:Y:S02]  /*4540*/  UISETP.NE.AND UP5, UPT, UR32, 0x1, UPT ;  /* 0x000000012000788c */ /* 0x000fe4000bfa5270 */
[----:B------:R-:W-:Y:S02]  /*4550*/  UIADD3 UR36, UPT, UPT, UR24, 0x118, URZ ;  /* 0x0000011818247890 */ /* 0x000fe4000fffe0ff */
[----:B------:R-:W-:Y:S01]  /*4560*/  UISETP.GE.AND UP0, UPT, UR39, 0x1, UPT ;  /* 0x000000012700788c */ /* 0x000fe2000bf06270 */
[----:B------:R-:W-:Y:S01]  /*4570*/  UMOV UR38, UR7 ;  /* 0x0000000700267c82 */ /* 0x000fe20008000000 */
[----:B------:R-:W-:Y:S01]  /*4580*/  UMOV UR37, UR9 ;  /* 0x0000000900257c82 */ /* 0x000fe20008000000 */
[----:B------:R-:W-:-:S02]  /*4590*/  UISETP.NE.AND UP1, UPT, UR17, 0x1, UPT ;  /* 0x000000011100788c */ /* 0x000fc4000bf25270 */
[----:B------:R-:W-:Y:S01]  /*45a0*/  UISETP.NE.AND UP0, UPT, UR30, 0x1, UPT ;  /* 0x000000011e00788c */ /* 0x000fe2000bf05270 */
[----:B------:R-:W-:Y:S01]  /*45b0*/  UMOV UR23, URZ ;  /* 0x000000ff00177c82 */ /* 0x000fe20008000000 */
[----:B------:R-:W1:Y:S01]  /*45c0*/  LDCU UR48, c[0x0][0xaa0] ;  /* 0x00015400ff3077ac */ /* 0x000e620008000800 */
[----:B------:R-:W-:Y:S02]  /*45d0*/  UPLOP3.LUT UP4, UPT, UPT, UPT, UPT, 0x40, 0x4 ;  /* 0x000000000004789c */ /* 0x000fe40003f8e870 */
[----:B------:R-:W-:Y:S01]  /*45e0*/  UISETP.NE.AND UP6, UPT, UR39, 0x1, UPT ;  /* 0x000000012700788c */ /* 0x000fe2000bfc5270 */
[----:B------:R-:W3:Y:S01]  /*45f0*/  LDCU.64 UR18, c[0x0][0xc28] ;  /* 0x00018500ff1277ac */ /* 0x000ee20008000a00 */
[----:B--2---:R-:W-:Y:S02]  /*4600*/  UISETP.NE.AND UP2, UPT, UR4, 0x1, UPT ;  /* 0x000000010400788c */ /* 0x004fe4000bf45270 */
[----:B------:R-:W-:Y:S02]  /*4610*/  UPRMT UR36, URZ, 0x654, UR36 ;  /* 0x00000654ff247896 */ /* 0x000fe40008000024 */
[----:B------:R-:W-:-:S02]  /*4620*/  USHF.R.U32.HI UR38, URZ, UR29, UR38 ;  /* 0x0000001dff267299 */ /* 0x000fc40008011626 */
[----:B------:R-:W-:Y:S02]  /*4630*/  USHF.R.U32.HI UR37, URZ, UR47, UR37 ;  /* 0x0000002fff257299 */ /* 0x000fe40008011625 */
[----:B------:R-:W-:Y:S02]  /*4640*/  UISETP.NE.AND UP1, UPT, UR35, 0x1, UPT ;  /* 0x000000012300788c */ /* 0x000fe4000bf25270 */
[----:B------:R-:W-:Y:S01]  /*4650*/  UISETP.NE.AND UP0, UPT, UR42, 0x1, UPT ;  /* 0x000000012a00788c */ /* 0x000fe2000bf05270 */
[----:B------:R-:W-:-:S10]  /*4660*/  VOTEU.ANY UP5, P0 ;  /* 0x0000000000ff7886 */ /* 0x000fd400000a0100 */
.L_x_78:
[----:B------:R-:W-:Y:S04]  /*4670*/  SHF.L.U32 R4, R10, 0x1f, RZ ;  /* 0x0000001f0a047819 */ /* 0x000fe800000006ff */
[----:B--2---:R-:W2:Y:S02]  /*4680*/  SYNCS.PHASECHK.TRANS64.TRYWAIT P0, [UR24+0x110], R4 ;  /* 0x00011004ff0075a7 */ /* 0x004ea40008001118 */
[----:B--2---:R-:W-:Y:S05]  /*4690*/  @!P0 BRA `(.L_x_70) ;  /* 0x00000040000c8947 */ /* 0x004fea0003800000 */
.L_x_159:
[----:B--2---:R-:W2:Y:S01]  /*46a0*/  LDS.128 R4, [UR24+0x150] ;  /* 0x00015018ff047984 */ /* 0x004ea20008000c00 */
[----:B------:R-:W-:Y:S01]  /*46b0*/  UISETP.GE.AND UP0, UPT, UR39, 0x1, UPT ;  /* 0x000000012700788c */ /* 0x000fe2000bf06270 */
[----:B------:R-:W-:Y:S01]  /*46c0*/  @!PT LDS RZ, [RZ] ;  /* 0x00000000fffff984 */ /* 0x000fe20000000800 */
[----:B------:R-:W-:Y:S01]  /*46d0*/  @!PT LDS RZ, [RZ] ;  /* 0x00000000fffff984 */ /* 0x000fe20000000800 */
[----:B------:R-:W-:Y:S01]  /*46e0*/  @!PT LDS RZ, [RZ] ;  /* 0x00000000fffff984 */ /* 0x000fe20000000800 */
[----:B------:R-:W-:Y:S01]  /*46f0*/  @!PT LDS RZ, [RZ] ;  /* 0x00000000fffff984 */ /* 0x000fe20000000800 */
[----:B------:R4:W-:Y:S06]  /*4700*/  MEMBAR.ALL.CTA ;  /* 0x0000000000007992 */ /* 0x0009ec0000008000 */
[----:B----4-:R-:W4:Y:S02]  /*4710*/  FENCE.VIEW.ASYNC.S ;  /* 0x00000000000073c6 */ /* 0x010f240000000000 */
[----:B----4-:R-:W-:Y:S01]  /*4720*/  SYNCS.ARRIVE.TRANS64.RED.A1T0 RZ, [UR36], RZ ;  /* 0x000000ffffff79a7 */ /* 0x010fe20008100424 */
[----:B--2---:R-:W-:Y:S11]  /*4730*/  LOP3.LUT P0, RZ, R6, 0x1, RZ, 0xc0, !PT ;  /* 0x0000000106ff7812 */ /* 0x004ff6000780c0ff */
[----:B------:R-:W-:Y:S02]  /*4740*/  @!UPT UIADD3 URZ, UPT, UPT, URZ, URZ, URZ ;  /* 0x000000fffffff290 */ /* 0x000fe4000fffe0ff */
[----:B------:R-:W-:Y:S01]  /*4750*/  VOTEU.ANY UP1, P0 ;  /* 0x0000000000ff7886 */ /* 0x000fe20000020100 */
[----:B------:R-:W-:Y:S11]  /*4760*/  PLOP3.LUT P0, PT, PT, PT, UP1, 0x80, 0x8 ;  /* 0x000000000008781c */ /* 0x000ff60003f0f018 */
[----:B------:R-:W-:Y:S02]  /*4770*/  @!UPT UIADD3 URZ, UPT, UPT, URZ, URZ, URZ ;  /* 0x000000fffffff290 */ /* 0x000fe4000fffe0ff */
[----:B------:R-:W-:Y:S02]  /*4780*/  @P0 MOV R8, R4 ;  /* 0x0000000400080202 */ /* 0x000fe40000000f00 */
[----:B------:R-:W-:Y:S02]  /*4790*/  @P0 LOP3.LUT R0, R5, 0xffff, RZ, 0xc0, !PT ;  /* 0x0000ffff05000812 */ /* 0x000fe400078ec0ff */
[----:B------:R-:W-:Y:S02]  /*47a0*/  @P0 R2UR UR5, R8 ;  /* 0x00000000080502ca */ /* 0x000fe400000e0000 */
[----:B------:R-:W-:Y:S11]  /*47b0*/  @P0 R2UR UR4, R0 ;  /* 0x00000000000402ca */ /* 0x000ff600000e0000 */
[----:B------:R-:W-:Y:S02]  /*47c0*/  @UP1 UMOV UR16, UR5 ;  /* 0x0000000500101c82 */ /* 0x000fe40008000000 */
[----:B------:R-:W-:Y:S01]  /*47d0*/  @UP1 UMOV UR15, UR4 ;  /* 0x00000004000f1c82 */ /* 0x000fe20008000000 */
[----:B------:R-:W-:Y:S05]  /*47e0*/  BRA.U !UP0, `(.L_x_71) ;  /* 0x0000000108b47547 */ /* 0x000fea000b800000 */
[----:B------:R-:W-:Y:S02]  /*47f0*/  UIMAD.WIDE.U32 UR8, UR15, UR31, URZ ;  /* 0x0000001f0f0872a5 */ /* 0x000fe4000f8e00ff */
[----:B------:R-:W-:Y:S02]  /*4800*/  UP2UR UR14, UPR, URZ, 0x2 ;  /* 0x00000002ff0e7883 */ /* 0x000fe40008000000 */
[----:B------:R-:W-:Y:S02]  /*4810*/  UISETP.NE.AND UP1, UPT, UR30, 0x1, UPT ;  /* 0x000000011e00788c */ /* 0x000fe4000bf25270 */
[----:B------:R-:W-:Y:S02]  /*4820*/  UIMAD.WIDE.U32 UR10, UR16, UR28, URZ ;  /* 0x0000001c100a72a5 */ /* 0x000fe4000f8e00ff */
[----:B------:R-:W-:Y:S02]  /*4830*/  USEL UR4, UR26, UR37, !UP1 ;  /* 0x000000251a047287 */ /* 0x000fe4000c800000 */
[----:B------:R-:W-:Y:S02]  /*4840*/  UISETP.NE.AND UP0, UPT, UR17, 0x1, UPT ;  /* 0x000000011100788c */ /* 0x000fe4000bf05270 */
[----:B---3--:R-:W-:Y:S02]  /*4850*/  UIMAD.WIDE.U32 UR12, UR4, UR18, URZ ;  /* 0x00000012040c72a5 */ /* 0x008fe4000f8e00ff */
[----:B------:R-:W-:Y:S01]  /*4860*/  USEL UR7, UR27, UR38, !UP0 ;  /* 0x000000261b077287 */ /* 0x000fe2000c000000 */
[----:B------:R-:W-:Y:S02]  /*4870*/  UMOV UR5, UR9 ;  /* 0x0000000900057c82 */ /* 0x000fe40008000000 */
[----:B------:R-:W-:Y:S02]  /*4880*/  USHF.R.U32.HI UR6, URZ, UR47, UR5 ;  /* 0x0000002fff067299 */ /* 0x000fe40008011605 */
[----:B------:R-:W-:Y:S02]  /*4890*/  UIMAD.WIDE.U32 UR20, UR7, UR18, URZ ;  /* 0x00000012071472a5 */ /* 0x000fe4000f8e00ff */
[----:B------:R-:W-:Y:S02]  /*48a0*/  USEL UR6, UR15, UR6, !UP1 ;  /* 0x000000060f067287 */ /* 0x000fe4000c800000 */
[----:B------:R-:W-:Y:S01]  /*48b0*/  UISETP.NE.AND UP1, UPT, UR14, URZ, UPT ;  /* 0x000000ff0e00728c */ /* 0x000fe2000bf25270 */
[----:B------:R-:W-:Y:S01]  /*48c0*/  UMOV UR5, UR11 ;  /* 0x0000000b00057c82 */ /* 0x000fe20008000000 */
[----:B------:R-:W-:Y:S02]  /*48d0*/  UIMAD.WIDE.U32 UR10, UR6, UR18, URZ ;  /* 0x00000012060a72a5 */ /* 0x000fe4000f8e00ff */
[----:B------:R-:W-:Y:S03]  /*48e0*/  USHF.R.U32.HI UR8, URZ, UR29, UR5 ;  /* 0x0000001dff087299 */ /* 0x000fe60008011605 */
[----:B------:R-:W-:Y:S02]  /*48f0*/  UMOV UR5, UR13 ;  /* 0x0000000d00057c82 */ /* 0x000fe40008000000 */
[----:B------:R-:W-:Y:S03]  /*4900*/  @UP6 USHF.R.U32.HI UR4, URZ, UR19, UR5 ;  /* 0x00000013ff046299 */ /* 0x000fe60008011605 */
[----:B------:R-:W-:Y:S01]  /*4910*/  UMOV UR5, UR21 ;  /* 0x0000001500057c82 */ /* 0x000fe20008000000 */
[----:B------:R-:W-:Y:S02]  /*4920*/  UIMAD UR4, UR39, UR4, URZ ;  /* 0x00000004270472a4 */ /* 0x000fe4000f8e02ff */
[----:B------:R-:W-:Y:S02]  /*4930*/  @UP6 USHF.R.U32.HI UR7, URZ, UR19, UR5 ;  /* 0x00000013ff076299 */ /* 0x000fe40008011605 */
[----:B------:R-:W-:Y:S02]  /*4940*/  USEL UR5, UR16, UR8, !UP0 ;  /* 0x0000000810057287 */ /* 0x000fe4000c000000 */
[----:B------:R-:W-:Y:S02]  /*4950*/  UIMAD UR8, UR39, UR7, URZ ;  /* 0x00000007270872a4 */ /* 0x000fe4000f8e02ff */
[----:B------:R-:W-:Y:S03]  /*4960*/  UISETP.GE.AND UP0, UPT, UR6, UR4, UPT ;  /* 0x000000040600728c */ /* 0x000fe6000bf06270 */
[----:B------:R-:W-:Y:S01]  /*4970*/  UMOV UR4, UR11 ;  /* 0x0000000b00047c82 */ /* 0x000fe20008000000 */
[----:B------:R-:W-:Y:S02]  /*4980*/  UISETP.GE.OR UP0, UPT, UR5, UR8, UP0 ;  /* 0x000000080500728c */ /* 0x000fe40008706670 */
[----:B------:R-:W-:Y:S02]  /*4990*/  USHF.R.U32.HI UR4, URZ, UR19, UR4 ;  /* 0x00000013ff047299 */ /* 0x000fe40008011604 */
[----:B------:R-:W-:Y:S02]  /*49a0*/  UIMAD.WIDE.U32 UR8, UR5, UR18, URZ ;  /* 0x00000012050872a5 */ /* 0x000fe4000f8e00ff */
[----:B------:R-:W-:Y:S04]  /*49b0*/  USEL UR10, UR6, UR4, !UP6 ;  /* 0x00000004060a7287 */ /* 0x000fe8000f000000 */
[----:B------:R-:W-:Y:S01]  /*49c0*/  UIADD3 UR11, UPT, UPT, -UR10, URZ, URZ ;  /* 0x000000ff0a0b7290 */ /* 0x000fe2000fffe1ff */
[----:B------:R-:W-:Y:S02]  /*49d0*/  @!UP0 UMOV UR4, UR9 ;  /* 0x0000000900048c82 */ /* 0x000fe40008000000 */
[----:B------:R-:W-:Y:S02]  /*49e0*/  @!UP0 USHF.R.U32.HI UR4, URZ, UR19, UR4 ;  /* 0x00000013ff048299 */ /* 0x000fe40008011604 */
[----:B------:R-:W-:Y:S02]  /*49f0*/  UIMAD UR8, UR39, UR11, UR6 ;  /* 0x0000000b270872a4 */ /* 0x000fe4000f8e0206 */
[----:B------:R-:W-:Y:S04]  /*4a00*/  @!UP0 USEL UR4, UR5, UR4, !UP6 ;  /* 0x0000000405048287 */ /* 0x000fe8000f000000 */
[----:B------:R-:W-:Y:S02]  /*4a10*/  @!UP0 UIMAD UR8, UR7, UR8, UR4 ;  /* 0x00000008070882a4 */ /* 0x000fe4000f8e0204 */
[----:B------:R-:W-:Y:S02]  /*4a20*/  @!UP0 UIADD3 UR9, UPT, UPT, UR10, -UR4, URZ ;  /* 0x800000040a098290 */ /* 0x000fe4000fffe0ff */
[----:B------:R-:W-:Y:S02]  /*4a30*/  UIADD3 UR4, UPT, UPT, -UR5, URZ, URZ ;  /* 0x000000ff05047290 */ /* 0x000fe4000fffe1ff */
[----:B------:R-:W-:Y:S02]  /*4a40*/  UIADD3 UR7, UPT, UPT, -UR6, URZ, URZ ;  /* 0x000000ff06077290 */ /* 0x000fe4000fffe1ff */
[----:B------:R-:W-:Y:S02]  /*4a50*/  @!UP0 UIMAD UR6, UR9, UR39, UR5 ;  /* 0x00000027090682a4 */ /* 0x000fe4000f8e0205 */
[----:B------:R-:W-:Y:S02]  /*4a60*/  UIMAD UR16, UR17, UR4, UR16 ;  /* 0x00000004111072a4 */ /* 0x000fe4000f8e0210 */
[----:B------:R-:W-:Y:S01]  /*4a70*/  UIMAD UR15, UR30, UR7, UR15 ;  /* 0x000000071e0f72a4 */ /* 0x000fe2000f8e020f */
[----:B------:R-:W-:Y:S02]  /*4a80*/  @!UP0 UMOV UR5, UR8 ;  /* 0x0000000800058c82 */ /* 0x000fe40008000000 */
[----:B------:R-:W-:Y:S02]  /*4a90*/  UIMAD UR16, UR5, UR17, UR16 ;  /* 0x00000011051072a4 */ /* 0x000fe4000f8e0210 */
[----:B------:R-:W-:Y:S11]  /*4aa0*/  UIMAD UR15, UR6, UR30, UR15 ;  /* 0x0000001e060f72a4 */ /* 0x000ff6000f8e020f */
[----:B------:R-:W-:Y:S01]  /*4ab0*/  @!UPT UIADD3 URZ, UPT, UPT, URZ, URZ, URZ ;  /* 0x000000fffffff290 */ /* 0x000fe2000fffe0ff */
.L_x_71:
[----:B------:R-:W2:Y:S01]  /*4ac0*/  @!UP2 LDCU.128 UR8, c[0x0][0xc10] ;  /* 0x00018200ff08a7ac */ /* 0x000ea20008000c00 */
[C---:B------:R-:W-:Y:S02]  /*4ad0*/  ISETP.NE.U32.AND P2, PT, R2.reuse, RZ, PT ;  /* 0x000000ff0200720c */ /* 0x040fe40003f45070 */
[----:B------:R-:W-:Y:S02]  /*4ae0*/  ISETP.NE.U32.AND P1, PT, R2, RZ, PT ;  /* 0x000000ff0200720c */ /* 0x000fe40003f25070 */
[C---:B------:R-:W-:Y:S02]  /*4af0*/  ISETP.NE.AND.EX P2, PT, R3.reuse, RZ, PT, P2 ;  /* 0x000000ff0300720c */ /* 0x040fe40003f45320 */
[----:B------:R-:W-:Y:S01]  /*4b00*/  ISETP.NE.AND.EX P1, PT, R3, RZ, PT, P1 ;  /* 0x000000ff0300720c */ /* 0x000fe20003f25310 */
[----:B------:R-:W4:Y:S01]  /*4b10*/  @!UP2 LDCU UR5, c[0x0][0xc0c] ;  /* 0x00018180ff05a7ac */ /* 0x000f220008000800 */
[----:B------:R-:W-:Y:S02]  /*4b20*/  USHF.L.U32 UR25, UR22, 0x6, URZ ;  /* 0x0000000616197899 */ /* 0x000fe400080006ff */
[----:B--2---:R-:W-:Y:S07]  /*4b30*/  UIMAD.WIDE.U32 UR6, UR16, UR8, URZ ;  /* 0x00000008100672a5 */ /* 0x004fee000f8e00ff */
[----:B------:R-:W-:Y:S01]  /*4b40*/  @!UP2 UMOV UR4, UR7 ;  /* 0x000000070004ac82 */ /* 0x000fe20008000000 */
[----:B----4-:R-:W-:Y:S02]  /*4b50*/  @!UP2 UISETP.NE.AND UP0, UPT, UR5, 0x1, UPT ;  /* 0x000000010500a88c */ /* 0x010fe4000bf05270 */
[----:B------:R-:W-:Y:S02]  /*4b60*/  @!UP2 USHF.R.U32.HI UR4, URZ, UR9, UR4 ;  /* 0x00000009ff04a299 */ /* 0x000fe40008011604 */
[----:B------:R-:W-:Y:S02]  /*4b70*/  UIMAD.WIDE.U32 UR6, UR15, UR11, URZ ;  /* 0x0000000b0f0672a5 */ /* 0x000fe4000f8e00ff */
[----:B------:R-:W-:Y:S02]  /*4b80*/  @!UP2 USEL UR8, UR16, UR4, !UP0 ;  /* 0x000000041008a287 */ /* 0x000fe4000c000000 */
[----:B------:R-:W-:Y:S03]  /*4b90*/  @!UP2 UISETP.NE.AND UP0, UPT, UR10, 0x1, UPT ;  /* 0x000000010a00a88c */ /* 0x000fe6000bf05270 */
[----:B------:R-:W-:Y:S02]  /*4ba0*/  @!UP2 UMOV UR6, UR7 ;  /* 0x000000070006ac82 */ /* 0x000fe40008000000 */
[----:B------:R-:W2:Y:S02]  /*4bb0*/  @!UP2 LDCU UR4, c[0x0][0xc20] ;  /* 0x00018400ff04a7ac */ /* 0x000ea40008000800 */
[----:B--2---:R-:W-:Y:S04]  /*4bc0*/  @!UP2 USHF.R.U32.HI UR6, URZ, UR4, UR6 ;  /* 0x00000004ff06a299 */ /* 0x004fe80008011606 */
[----:B------:R-:W-:Y:S04]  /*4bd0*/  @!UP2 USEL UR6, UR15, UR6, !UP0 ;  /* 0x000000060f06a287 */ /* 0x000fe8000c000000 */
[----:B------:R-:W-:Y:S02]  /*4be0*/  @!UP2 UIADD3 UR4, UPT, UPT, -UR8, UR6, URZ ;  /* 0x000000060804a290 */ /* 0x000fe4000fffe1ff */
[----:B------:R-:W-:Y:S02]  /*4bf0*/  @!UP2 UIADD3 UR6, UPT, UPT, UR8, -UR6, URZ ;  /* 0x800000060806a290 */ /* 0x000fe4000fffe0ff */
[----:B------:R-:W-:Y:S02]  /*4c00*/  @!UP2 UIMAD UR16, UR4, UR5, UR16 ;  /* 0x000000050410a2a4 */ /* 0x000fe4000f8e0210 */
[----:B------:R-:W-:Y:S01]  /*4c10*/  @!UP2 UIMAD UR15, UR6, UR10, UR15 ;  /* 0x0000000a060fa2a4 */ /* 0x000fe2000f8e020f */
[----:B------:R-:W-:Y:S11]  /*4c20*/  BRA.U UP4, `(.L_x_72) ;  /* 0x0000000104107547 */ /* 0x000ff6000b800000 */
[----:B------:R-:W-:Y:S04]  /*4c30*/  MOV R8, UR46 ;  /* 0x0000002e00087c02 */ /* 0x000fe80008000f00 */
[----:B------:R-:W-:Y:S04]  /*4c40*/  SHF.L.U32 R8, R8, 0x1f, RZ ;  /* 0x0000001f08087819 */ /* 0x000fe800000006ff */
[----:B------:R-:W2:Y:S02]  /*4c50*/  SYNCS.PHASECHK.TRANS64.TRYWAIT P3, [UR24+0x108], R8 ;  /* 0x00010808ff0075a7 */ /* 0x000ea40008061118 */
[----:B--2---:R-:W-:Y:S05]  /*4c60*/  @!P3 BRA `(.L_x_73) ;  /* 0x0000003800b0b947 */ /* 0x004fea0003800000 */
.L_x_72:
[----:B------:R-:W-:Y:S05]  /*4c70*/  @!P2 BRA `(.L_x_74) ;  /* 0x000000000030a947 */ /* 0x000fea0003800000 */
[----:B------:R-:W-:Y:S01]  /*4c80*/  UPLOP3.LUT UP3, UPT, UPT, UPT, UP5, 0x80, 0x8 ;  /* 0x000000000008789c */ /* 0x000fe20003f6f050 */
[----:B------:R-:W-:Y:S01]  /*4c90*/  HFMA2 R51, -RZ, RZ, 0, 5.9604644775390625e-08 ;  /* 0x00000001ff337431 */ /* 0x000fe200000001ff */
[----:B------:R-:W4:Y:S04]  /*4ca0*/  LDCU.64 UR4, c[0x0][0x358] ;  /* 0x00006b00ff0477ac */ /* 0x000f280008000a00 */
[----:B------:R-:W-:Y:S11]  /*4cb0*/  PLOP3.LUT P2, PT, PT, PT, UP3, 0x80, 0x8 ;  /* 0x000000000008781c */ /* 0x000ff60003f4f038 */
[----:B------:R-:W-:Y:S02]  /*4cc0*/  @!UPT UIADD3 URZ, UPT, UPT, URZ, URZ, URZ ;  /* 0x000000fffffff290 */ /* 0x000fe4000fffe0ff */
[----:B------:R-:W1:Y:S01]  /*4cd0*/  @P2 LDC.64 R14, c[0x0][0x988] ;  /* 0x00026200ff0e2b82 */ /* 0x000e620000000a00 */
[----:B--2---:R-:W-:Y:S04]  /*4ce0*/  @P2 IMAD R0, R16, R2, RZ ;  /* 0x0000000210002224 */ /* 0x004fe800078e02ff */
[----:B-1----:R-:W-:Y:S01]  /*4cf0*/  @P2 IMAD.WIDE R14, R0, 0x4, R14 ;  /* 0x00000004000e2825 */ /* 0x002fe200078e020e */
[----:B------:R-:W-:Y:S04]  /*4d00*/  MOV R0, 0x1 ;  /* 0x0000000100007802 */ /* 0x000fe80000000f00 */
[----:B----45:R4:W5:Y:S01]  /*4d10*/  @P2 LDG.E R26, desc[UR4][R14.64] ;  /* 0x000000040e1a2981 */ /* 0x030962000c1e1900 */
[----:B------:R-:W-:Y:S01]  /*4d20*/  @!P2 PRMT R51, R0, 0x7610, R51 ;  /* 0x000076100033a816 */ /* 0x000fe20000000033 */
[----:B----4-:R-:W1:Y:S06]  /*4d30*/  @!P2 LDC R26, c[0x0][0x980] ;  /* 0x00026000ff1aab82 */ /* 0x010e6c0000000800 */
.L_x_74:
[----:B-1---5:R-:W-:Y:S01]  /*4d40*/  @!P1 FSETP.EQ.AND P2, PT, R26, RZ, PT ;  /* 0x000000ff1a00920b */ /* 0x022fe20003f42000 */
[----:B------:R-:W-:Y:S01]  /*4d50*/  @!UPT UIADD3 URZ, UPT, UPT, URZ, URZ, URZ ;  /* 0x000000fffffff290 */ /* 0x000fe2000fffe0ff */
[----:B------:R-:W-:Y:S11]  /*4d60*/  @!P1 BRA `(.L_x_75) ;  /* 0x0000000000149947 */ /* 0x000ff60003800000 */
[----:B------:R-:W-:Y:S02]  /*4d70*/  LOP3.LUT P1, RZ, R51, 0xff, RZ, 0xc0, !PT ;  /* 0x000000ff33ff7812 */ /* 0x000fe4000782c0ff */
[----:B------:R-:W-:Y:S04]  /*4d80*/  PLOP3.LUT P2, PT, PT, PT, UP3, 0x80, 0x8 ;  /* 0x000000000008781c */ /* 0x000fe80003f4f038 */
[----:B------:R-:W-:Y:S07]  /*4d90*/  PLOP3.LUT P2, PT, P2, PT, PT, 0x8, 0x80 ;  /* 0x000000000080781c */ /* 0x000fee000174e170 */
[----:B------:R-:W-:Y:S11]  /*4da0*/  @P1 FSETP.EQ.AND P2, PT, R26, RZ, PT ;  /* 0x000000ff1a00120b */ /* 0x000ff60003f42000 */
[----:B------:R-:W-:Y:S02]  /*4db0*/  @!UPT UIADD3 URZ, UPT, UPT, URZ, URZ, URZ ;  /* 0x000000fffffff290 */ /* 0x000fe4000fffe0ff */
.L_x_75:
[----:B------:R-:W-:Y:S01]  /*4dc0*/  ULEA UR7, UR23, UR24, 0x3 ;  /* 0x0000001817077291 */ /* 0x000fe2000f8e18ff */
[----:B------:R-:W-:Y:S01]  /*4dd0*/  SHF.L.U32 R14, R11, 0x1f, RZ ;  /* 0x0000001f0b0e7819 */ /* 0x000fe200000006ff */
[----:B------:R-:W-:Y:S02]  /*4de0*/  USHF.L.U32 UR11, UR51, 0x6, URZ ;  /* 0x00000006330b7899 */ /* 0x000fe400080006ff */
[----:B------:R-:W-:Y:S02]  /*4df0*/  UISETP.NE.AND UP0, UPT, UR32, 0x1, UPT ;  /* 0x000000012000788c */ /* 0x000fe4000bf05270 */
[----:B------:R-:W-:Y:S01]  /*4e00*/  UIMAD.WIDE.U32 UR4, UR11, UR33, URZ ;  /* 0x000000210b0472a5 */ /* 0x000fe2000f8e00ff */
[----:B------:R-:W-:Y:S02]  /*4e10*/  ELECT P3, URZ, PT ;  /* 0x0000000000ff782f */ /* 0x000fe40003860000 */
[----:B------:R-:W1:Y:S02]  /*4e20*/  SYNCS.PHASECHK.TRANS64.TRYWAIT P1, [UR7+0xe8], R14 ;  /* 0x0000e80eff0075a7 */ /* 0x000e640008021107 */
[----:B------:R-:W-:Y:S02]  /*4e30*/  PLOP3.LUT P2, PT, P2, P3, PT, 0xf2, 0x2f ;  /* 0x00000000002f781c */ /* 0x000fe40001747e72 */
[----:B------:R-:W-:Y:S02]  /*4e40*/  UMOV UR4, UR5 ;  /* 0x0000000500047c82 */ /* 0x000fe40008000000 */
[----:B------:R-:W-:Y:S04]  /*4e50*/  USHF.R.U32.HI UR4, URZ, UR34, UR4 ;  /* 0x00000022ff047299 */ /* 0x000fe80008011604 */
[----:B------:R-:W-:Y:S02]  /*4e60*/  USEL UR12, UR11, UR4, !UP0 ;  /* 0x000000040b0c7287 */ /* 0x000fe4000c000000 */
[----:B------:R-:W-:Y:S02]  /*4e70*/  UISETP.NE.AND UP0, UPT, UR35, 0x1, UPT ;  /* 0x000000012300788c */ /* 0x000fe4000bf05270 */
[----:B------:R-:W-:Y:S02]  /*4e80*/  UIMAD.WIDE.U32 UR4, UR12, UR40, URZ ;  /* 0x000000280c0472a5 */ /* 0x000fe4000f8e00ff */
[----:B------:R-:W-:Y:S01]  /*4e90*/  UIADD3 UR6, UPT, UPT, -UR12, URZ, URZ ;  /* 0x000000ff0c067290 */ /* 0x000fe2000fffe1ff */
[----:B--2---:R-:W-:Y:S03]  /*4ea0*/  @!P2 IMAD.MOV.U32 R0, RZ, 0x20, RZ ;  /* 0x00000020ff00a824 */ /* 0x004fe600078e00ff */
[----:B------:R-:W-:Y:S01]  /*4eb0*/  UIMAD UR11, UR32, UR6, UR11 ;  /* 0x00000006200b72a4 */ /* 0x000fe2000f8e020b */
[----:B------:R-:W-:Y:S01]  /*4ec0*/  @!P2 IMAD.MOV.U32 R0, RZ, 0x400, R0 ;  /* 0x00000400ff00a824 */ /* 0x000fe200078e0000 */
[----:B------:R-:W-:Y:S02]  /*4ed0*/  UMOV UR4, UR5 ;  /* 0x0000000500047c82 */ /* 0x000fe40008000000 */
[----:B------:R-:W-:Y:S04]  /*4ee0*/  USHF.R.U32.HI UR4, URZ, UR41, UR4 ;  /* 0x00000029ff047299 */ /* 0x000fe80008011604 */
[----:B------:R-:W-:Y:S02]  /*4ef0*/  USEL UR13, UR12, UR4, !UP0 ;  /* 0x000000040c0d7287 */ /* 0x000fe4000c000000 */
[----:B------:R-:W-:Y:S02]  /*4f00*/  UISETP.NE.AND UP0, UPT, UR42, 0x1, UPT ;  /* 0x000000012a00788c */ /* 0x000fe4000bf05270 */
[----:B------:R-:W-:Y:S07]  /*4f10*/  UIMAD.WIDE.U32 UR4, UR13, UR43, URZ ;  /* 0x0000002b0d0472a5 */ /* 0x000fee000f8e00ff */
[----:B------:R-:W-:Y:S02]  /*4f20*/  UMOV UR4, UR5 ;  /* 0x0000000500047c82 */ /* 0x000fe40008000000 */
[----:B------:R-:W-:Y:S04]  /*4f30*/  USHF.R.U32.HI UR4, URZ, UR48, UR4 ;  /* 0x00000030ff047299 */ /* 0x000fe80008011604 */
[----:B------:R-:W-:Y:S02]  /*4f40*/  USEL UR14, UR13, UR4, !UP0 ;  /* 0x000000040d0e7287 */ /* 0x000fe4000c000000 */
[----:B------:R-:W-:Y:S02]  /*4f50*/  UIADD3 UR4, UPT, UPT, -UR13, URZ, URZ ;  /* 0x000000ff0d047290 */ /* 0x000fe4000fffe1ff */
[----:B------:R-:W-:Y:S02]  /*4f60*/  UIADD3 UR5, UPT, UPT, -UR14, URZ, URZ ;  /* 0x000000ff0e057290 */ /* 0x000fe4000fffe1ff */
[----:B------:R-:W-:Y:S02]  /*4f70*/  UIMAD UR12, UR35, UR4, UR12 ;  /* 0x00000004230c72a4 */ /* 0x000fe4000f8e020c */
[----:B------:R-:W-:Y:S01]  /*4f80*/  UIMAD UR13, UR42, UR5, UR13 ;  /* 0x000000052a0d72a4 */ /* 0x000fe2000f8e020d */
[----:B-1----:R-:W-:Y:S11]  /*4f90*/  @!P1 BRA `(.L_x_76) ;  /* 0x0000003400fc9947 */ /* 0x002ff60003800000 */
.L_x_162:
[----:B------:R-:W2:Y:S01]  /*4fa0*/  S2UR UR49, SR_CgaCtaId ;  /* 0x00000000003179c3 */ /* 0x000ea20000008800 */
[----:B------:R-:W-:Y:S01]  /*4fb0*/  @!P2 R2UR UR4, R0 ;  /* 0x000000000004a2ca */ /* 0x000fe200000e0000 */
[----:B------:R-:W-:Y:S01]  /*4fc0*/  VOTEU.ALL UP0, P2 ;  /* 0x0000000000ff7886 */ /* 0x000fe20001000000 */
[----:B-1----:R-:W-:Y:S02]  /*4fd0*/  @!P2 IADD3 R8, P1, PT, R12, 0x680, RZ ;  /* 0x000006800c08a810 */ /* 0x002fe40007f3e0ff */
[----:B------:R-:W-:Y:S02]  /*4fe0*/  @P0 SHF.R.U32.HI R16, RZ, 0x10, R5 ;  /* 0x00000010ff100819 */ /* 0x000fe40000011605 */
[----:B------:R-:W-:Y:S01]  /*4ff0*/  @!P2 R2UR UR6, R8 ;  /* 0x000000000806a2ca */ /* 0x000fe200000e0000 */
[----:B------:R-:W-:Y:S01]  /*5000*/  @!P2 IMAD.X R0, RZ, RZ, R13, P1 ;  /* 0x000000ffff00a224 */ /* 0x000fe200008e060d */
[----:B------:R-:W-:Y:S04]  /*5010*/  @!UP0 ULEA UR5, UR23, UR24, 0xc ;  /* 0x0000001817058291 */ /* 0x000fe8000f8e60ff */
[----:B------:R-:W-:Y:S02]  /*5020*/  @!UP0 UIADD3 UR8, UPT, UPT, UR5, 0x200, URZ ;  /* 0x0000020005088890 */ /* 0x000fe4000fffe0ff */
[----:B------:R-:W-:Y:S01]  /*5030*/  @!UP0 UPRMT UR22, UR4, 0x5410, URZ ;  /* 0x0000541004168896 */ /* 0x000fe200080000ff */
[----:B------:R-:W-:Y:S01]  /*5040*/  @!P2 R2UR UR4, R0 ;  /* 0x000000000004a2ca */ /* 0x000fe200000e0000 */
[----:B------:R-:W-:Y:S01]  /*5050*/  UIADD3 UR5, UPT, UPT, UR23, 0x1, URZ ;  /* 0x0000000117057890 */ /* 0x000fe2000fffe0ff */
[----:B------:R-:W-:Y:S02]  /*5060*/  @!P2 IMAD.MOV.U32 R0, RZ, RZ, 0x1000 ;  /* 0x00001000ff00a424 */ /* 0x000fe400078e00ff */
[----:B------:R-:W-:Y:S01]  /*5070*/  IMAD.U32 R14, RZ, RZ, UR6 ;  /* 0x00000006ff0e7e24 */ /* 0x000fe2000f8e00ff */
[----:B------:R-:W-:Y:S04]  /*5080*/  UISETP.NE.AND UP0, UPT, UR5, 0x3, UPT ;  /* 0x000000030500788c */ /* 0x000fe8000bf05270 */
[----:B------:R-:W-:Y:S01]  /*5090*/  @!P2 R2UR UR20, R14 ;  /* 0x000000000e14a2ca */ /* 0x000fe200000e0000 */
[----:B------:R-:W-:Y:S02]  /*50a0*/  USEL UR5, UR5, URZ, UP0 ;  /* 0x000000ff05057287 */ /* 0x000fe40008000000 */
[----:B------:R-:W-:Y:S01]  /*50b0*/  USEL UR23, URZ, 0x1, UP0 ;  /* 0x00000001ff177887 */ /* 0x000fe20008000000 */
[----:B------:R-:W-:Y:S01]  /*50c0*/  IMAD.U32 R15, RZ, RZ, UR4 ;  /* 0x00000004ff0f7e24 */ /* 0x000fe2000f8e00ff */
[----:B------:R-:W-:Y:S01]  /*50d0*/  UIADD3 UR4, UPT, UPT, UR7, 0xd0, URZ ;  /* 0x000000d007047890 */ /* 0x000fe2000fffe0ff */
[----:B------:R-:W-:Y:S03]  /*50e0*/  VOTEU.ALL UP0, P2 ;  /* 0x0000000000ff7886 */ /* 0x000fe60001000000 */
[----:B------:R-:W-:Y:S01]  /*50f0*/  @!P2 R2UR UR21, R15 ;  /* 0x000000000f15a2ca */ /* 0x000fe200000e0000 */
[----:B--2---:R-:W-:Y:S01]  /*5100*/  UPRMT UR6, UR49, 0x654, UR4 ;  /* 0x0000065431067896 */ /* 0x004fe20008000004 */
[----:B------:R-:W-:Y:S01]  /*5110*/  LOP3.LUT R11, R11, UR23, RZ, 0x3c, !PT ;  /* 0x000000170b0b7c12 */ /* 0x000fe2000f8e3cff */
[----:B------:R-:W-:Y:S01]  /*5120*/  @!UP0 UMOV UR9, UR4 ;  /* 0x0000000400098c82 */ /* 0x000fe20008000000 */
[----:B------:R-:W-:Y:S01]  /*5130*/  @!UP0 UMOV UR10, UR25 ;  /* 0x00000019000a8c82 */ /* 0x000fe20008000000 */
[----:B------:R-:W-:Y:S01]  /*5140*/  ULEA UR4, UR5, UR24, 0x3 ;  /* 0x0000001805047291 */ /* 0x000fe2000f8e18ff */
[----:B------:R-:W-:Y:S07]  /*5150*/  SHF.L.U32 R8, R11, 0x1f, RZ ;  /* 0x0000001f0b087819 */ /* 0x000fee00000006ff */
[----:B------:R1:W-:Y:S01]  /*5160*/  @!UP0 UTMALDG.5D.IM2COL [UR8], [UR20], UR22 ;  /* 0x00000008140083b4 */ /* 0x0003e20008060016 */
[----:B------:R1:W-:Y:S01]  /*5170*/  @!P2 SYNCS.ARRIVE.TRANS64.RED.A0TR RZ, [UR7+0xd0], R0 ;  /* 0x0000d000ffffa9a7 */ /* 0x0003e20008300407 */
[----:B------:R-:W-:Y:S01]  /*5180*/  SYNCS.ARRIVE.TRANS64.RED.A1T0 RZ, [UR6], RZ ;  /* 0x000000ffffff79a7 */ /* 0x000fe20008100406 */
[----:B------:R-:W2:Y:S02]  /*5190*/  SYNCS.PHASECHK.TRANS64.TRYWAIT P1, [UR4+0xe8], R8 ;  /* 0x0000e808ff0075a7 */ /* 0x000ea40008021104 */
[----:B-12---:R-:W-:Y:S05]  /*51a0*/  @!P1 BRA `(.L_x_77) ;  /* 0x0000003400909947 */ /* 0x006fea0003800000 */
.L_x_164:
[----:B------:R-:W2:Y:S01]  /*51b0*/  S2UR UR21, SR_CgaCtaId ;  /* 0x00000000001579c3 */ /* 0x000ea20000008800 */
[----:B------:R-:W-:Y:S01]  /*51c0*/  UIADD3 UR6, UPT, UPT, UR5, 0x1, URZ ;  /* 0x0000000105067890 */ /* 0x000fe2000fffe0ff */
[----:B-1----:R-:W-:Y:S01]  /*51d0*/  @!P2 IMAD.MOV.U32 R0, RZ, 0x20, RZ ;  /* 0x00000020ff00a824 */ /* 0x002fe200078e00ff */
[----:B------:R-:W-:Y:S01]  /*51e0*/  UIADD3 UR22, UPT, UPT, UR15, UR45, URZ ;  /* 0x0000002d0f167290 */ /* 0x000fe2000fffe0ff */
[----:B------:R-:W-:Y:S01]  /*51f0*/  @!P2 IADD3 R4, P1, PT, R12, 0x680, RZ ;  /* 0x000006800c04a810 */ /* 0x000fe20007f3e0ff */
[----:B------:R-:W-:Y:S01]  /*5200*/  UISETP.NE.AND UP0, UPT, UR6, 0x3, UPT ;  /* 0x000000030600788c */ /* 0x000fe2000bf05270 */
[----:B------:R-:W-:Y:S01]  /*5210*/  @!P2 IMAD.MOV.U32 R0, RZ, 0x400, R0 ;  /* 0x00000400ff00a824 */ /* 0x000fe200078e0000 */
[----:B------:R-:W-:Y:S01]  /*5220*/  LOP3.LUT R10, R10, 0x1, RZ, 0x3c, !PT ;  /* 0x000000010a0a7812 */ /* 0x000fe200078e3cff */
[----:B------:R-:W-:Y:S02]  /*5230*/  UIADD3 UR51, UPT, UPT, UR16, UR44, URZ ;  /* 0x0000002c10337290 */ /* 0x000fe4000fffe0ff */
[----:B------:R-:W-:Y:S01]  /*5240*/  USEL UR23, UR6, URZ, UP0 ;  /* 0x000000ff06177287 */ /* 0x000fe20008000000 */
[----:B------:R-:W-:Y:S01]  /*5250*/  @!P2 R2UR UR6, R0 ;  /* 0x000000000006a2ca */ /* 0x000fe200000e0000 */
[----:B------:R-:W-:Y:S01]  /*5260*/  @!P2 IMAD.X R0, RZ, RZ, R13, P1 ;  /* 0x000000ffff00a224 */ /* 0x000fe200008e060d */
[----:B------:R-:W-:Y:S01]  /*5270*/  PLOP3.LUT P0, PT, PT, PT, UP0, 0x80, 0x8 ;  /* 0x000000000008781c */ /* 0x000fe20003f0f008 */
[----:B------:R-:W-:Y:S01]  /*5280*/  UPLOP3.LUT UP4, UPT, UPT, UPT, UPT, 0x80, 0x8 ;  /* 0x000000000008789c */ /* 0x000fe20003f8f070 */
[----:B------:R-:W-:Y:S05]  /*5290*/  VOTEU.ALL UP0, P2 ;  /* 0x0000000000ff7886 */ /* 0x000fea0001000000 */
[----:B------:R-:W-:Y:S02]  /*52a0*/  @!UP0 ULEA UR5, UR5, UR24, 0xc ;  /* 0x0000001805058291 */ /* 0x000fe4000f8e60ff */
[----:B------:R-:W-:Y:S02]  /*52b0*/  @!UP0 UIADD3 UR10, UPT, UPT, UR25, 0x20, URZ ;  /* 0x00000020190a8890 */ /* 0x000fe4000fffe0ff */
[----:B------:R-:W-:Y:S02]  /*52c0*/  @!UP0 UIADD3 UR8, UPT, UPT, UR5, 0x200, URZ ;  /* 0x0000020005088890 */ /* 0x000fe4000fffe0ff */
[----:B------:R-:W-:Y:S01]  /*52d0*/  @!UP0 UPRMT UR20, UR6, 0x5410, URZ ;  /* 0x0000541006148896 */ /* 0x000fe200080000ff */
[----:B------:R-:W-:Y:S01]  /*52e0*/  @!P2 R2UR UR6, R4 ;  /* 0x000000000406a2ca */ /* 0x000fe200000e0000 */
[----:B------:R-:W-:Y:S01]  /*52f0*/  VOTEU.ALL UP0, P2 ;  /* 0x0000000000ff7886 */ /* 0x000fe20001000000 */
[----:B------:R-:W-:Y:S02]  /*5300*/  @!P2 R2UR UR5, R0 ;  /* 0x000000000005a2ca */ /* 0x000fe400000e0000 */
[----:B------:R-:W-:Y:S04]  /*5310*/  SEL R0, RZ, 0x1, P0 ;  /* 0x00000001ff007807 */ /* 0x000fe80000000000 */
[----:B------:R-:W-:Y:S05]  /*5320*/  LOP3.LUT R11, R11, R0, RZ, 0x3c, !PT ;  /* 0x000000000b0b7212 */ /* 0x000fea00078e3cff */
[----:B------:R-:W-:Y:S02]  /*5330*/  IMAD.U32 R4, RZ, RZ, UR6 ;  /* 0x00000006ff047e24 */ /* 0x000fe4000f8e00ff */
[----:B------:R-:W-:Y:S01]  /*5340*/  IMAD.U32 R5, RZ, RZ, UR5 ;  /* 0x00000005ff057e24 */ /* 0x000fe2000f8e00ff */
[----:B------:R-:W-:Y:S02]  /*5350*/  UIADD3 UR5, UPT, UPT, UR4, 0xd0, URZ ;  /* 0x000000d004057890 */ /* 0x000fe4000fffe0ff */
[----:B------:R-:W-:Y:S02]  /*5360*/  @!P2 R2UR UR6, R4 ;  /* 0x000000000406a2ca */ /* 0x000fe400000e0000 */
[----:B------:R-:W-:Y:S03]  /*5370*/  @!P2 R2UR UR7, R5 ;  /* 0x000000000507a2ca */ /* 0x000fe600000e0000 */
[----:B------:R-:W-:Y:S01]  /*5380*/  @!UP0 UMOV UR9, UR5 ;  /* 0x0000000500098c82 */ /* 0x000fe20008000000 */
[----:B--2---:R-:W-:Y:S09]  /*5390*/  UPRMT UR5, UR21, 0x654, UR5 ;  /* 0x0000065415057896 */ /* 0x004ff20008000005 */
[----:B------:R2:W-:Y:S01]  /*53a0*/  @!UP0 UTMALDG.5D.IM2COL [UR8], [UR6], UR20 ;  /* 0x00000008060083b4 */ /* 0x0005e20008060014 */
[----:B------:R2:W-:Y:S01]  /*53b0*/  @!P2 SYNCS.ARRIVE.TRANS64.RED.A0TR RZ, [UR4+0xd0], R9 ;  /* 0x0000d009ffffa9a7 */ /* 0x0005e20008300404 */
[----:B------:R-:W-:Y:S01]  /*53c0*/  SYNCS.ARRIVE.TRANS64.RED.A1T0 RZ, [UR5], RZ ;  /* 0x000000ffffff79a7 */ /* 0x000fe20008100405 */
[----:B------:R-:W-:Y:S05]  /*53d0*/  BRA.U UP1, `(.L_x_78) ;  /* 0xfffffff101a47547 */ /* 0x000fea000b83ffff */
[----:B------:R-:W-:Y:S01]  /*53e0*/  UIADD3 UR5, UPT, UPT, UR24, 0xe8, URZ ;  /* 0x000000e818057890 */ /* 0x000fe2000fffe0ff */
[----:B------:R-:W-:-:S03]  /*53f0*/  SHF.L.U32 R2, R11, 0x1f, RZ ;  /* 0x0000001f0b027819 */ /* 0x000fc600000006ff */
[----:B------:R-:W-:-:S09]  /*5400*/  ULEA UR4, UR23, UR5, 0x3 ;  /* 0x0000000517047291 */ /* 0x000fd2000f8e18ff */
[----:B------:R-:W1:Y:S02]  /*5410*/  SYNCS.PHASECHK.TRANS64.TRYWAIT P0, [UR4], R2 ;  /* 0x00000002ff0075a7 */ /* 0x000e640008001104 */
[----:B-1----:R-:W-:Y:S05]  /*5420*/  @!P0 BRA `(.L_x_79) ;  /* 0x0000003400088947 */ /* 0x002fea0003800000 */
.L_x_166:
[----:B------:R-:W-:-:S04]  /*5430*/  UIADD3 UR4, UPT, UPT, UR23, 0x1, URZ ;  /* 0x0000000117047890 */ /* 0x000fc8000fffe0ff */
[----:B------:R-:W-:-:S04]  /*5440*/  UISETP.NE.AND UP0, UPT, UR4, 0x3, UPT ;  /* 0x000000030400788c */ /* 0x000fc8000bf05270 */
[----:B------:R-:W-:Y:S02]  /*5450*/  USEL UR4, UR4, URZ, UP0 ;  /* 0x000000ff04047287 */ /* 0x000fe40008000000 */
[----:B------:R-:W-:-:S04]  /*5460*/  PLOP3.LUT P0, PT, PT, PT, UP0, 0x80, 0x8 ;  /* 0x000000000008781c */ /* 0x000fc80003f0f008 */
[----:B-1----:R-:W-:Y:S01]  /*5470*/  SEL R2, RZ, 0x1, P0 ;  /* 0x00000001ff027807 */ /* 0x002fe20000000000 */
[----:B------:R-:W-:-:S03]  /*5480*/  IMAD.U32 R0, RZ, RZ, UR4 ;  /* 0x00000004ff007e24 */ /* 0x000fc6000f8e00ff */
[----:B------:R-:W-:Y:S01]  /*5490*/  LOP3.LUT R11, R11, R2, RZ, 0x3c, !PT ;  /* 0x000000020b0b7212 */ /* 0x000fe200078e3cff */
[C---:B------:R-:W-:Y:S01]  /*54a0*/  VIADD R4, R0.reuse, 0x1 ;  /* 0x0000000100047836 */ /* 0x040fe20000000000 */
[----:B------:R-:W-:Y:S02]  /*54b0*/  LEA R2, R0, UR5, 0x3 ;  /* 0x0000000500027c11 */ /* 0x000fe4000f8e18ff */
[----:B------:R-:W-:Y:S02]  /*54c0*/  SHF.L.U32 R3, R11, 0x1f, RZ ;  /* 0x0000001f0b037819 */ /* 0x000fe400000006ff */
[----:B------:R-:W-:Y:S02]  /*54d0*/  ISETP.NE.AND P0, PT, R4, 0x3, PT ;  /* 0x000000030400780c */ /* 0x000fe40003f05270 */
[----:B------:R-:W1:Y:S02]  /*54e0*/  SYNCS.PHASECHK.TRANS64.TRYWAIT P1, [R2+URZ], R3 ;  /* 0x00000003020075a7 */ /* 0x000e6400080211ff */
[----:B------:R-:W-:-:S02]  /*54f0*/  SEL R0, RZ, 0x1, P0 ;  /* 0x00000001ff007807 */ /* 0x000fc40000000000 */
[----:B------:R-:W-:Y:S02]  /*5500*/  SEL R4, R4, RZ, P0 ;  /* 0x000000ff04047207 */ /* 0x000fe40000000000 */
[----:B------:R-:W-:Y:S01]  /*5510*/  LOP3.LUT R0, R11, R0, RZ, 0x3c, !PT ;  /* 0x000000000b007212 */ /* 0x000fe200078e3cff */
[----:B-1----:R-:W-:Y:S06]  /*5520*/  @!P1 BRA `(.L_x_80) ;  /* 0x0000003000e09947 */ /* 0x002fec0003800000 */
.L_x_167:
[----:B------:R-:W-:Y:S02]  /*5530*/  LEA R4, R4, UR5, 0x3 ;  /* 0x0000000504047c11 */ /* 0x000fe4000f8e18ff */
[----:B------:R-:W-:-:S07]  /*5540*/  SHF.L.U32 R0, R0, 0x1f, RZ ;  /* 0x0000001f00007819 */ /* 0x000fce00000006ff */
.L_x_81:
[----:B----4-:R4:W1:Y:S02]  /*5550*/  SYNCS.PHASECHK.TRANS64.TRYWAIT P0, [R4+URZ], R0 ;  /* 0x00000000040075a7 */ /* 0x01086400080011ff */
[----:B-1----:R-:W-:Y:S05]  /*5560*/  @!P0 NANOSLEEP.SYNCS 0x989680 ;  /* 0x009896800000895d */ /* 0x002fea0003900000 */
[----:B------:R-:W1:Y:S02]  /*5570*/  @!P0 SYNCS.PHASECHK.TRANS64 P0, [R4+URZ], R0 ;  /* 0x00000000040085a7 */ /* 0x000e6400080010ff */
[----:B-123--:R-:W-:Y:S05]  /*5580*/  @P0 EXIT ;  /* 0x000000000000094d */ /* 0x00efea0003800000 */
[----:B------:R-:W-:Y:S05]  /*5590*/  BRA `(.L_x_81) ;  /* 0xfffffffc00ec7947 */ /* 0x000fea000383ffff */
.L_x_69:
[----:B------:R-:W-:-:S06]  /*55a0*/  UISETP.GE.AND UP0, UPT, UR15, 0x4, UPT ;  /* 0x000000040f00788c */ /* 0x000fcc000bf06270 */
[----:B------:R-:W-:-:S13]  /*55b0*/  PLOP3.LUT P0, PT, PT, PT, UP0, 0x80, 0x8 ;  /* 0x000000000008781c */ /* 0x000fda0003f0f008 */
[----:B-1----:R-:W-:Y:S05]  /*55c0*/  @!P0 EXIT ;  /* 0x000000000000894d */ /* 0x002fea0003800000 */
[----:B------:R-:W1:Y:S08]  /*55d0*/  S2UR UR4, SR_CgaCtaId ;  /* 0x00000000000479c3 */ /* 0x000e700000008800 */
[----:B------:R-:W-:Y:S01]  /*55e0*/  BAR.SYNC.DEFER_BLOCKING 0x6, 0xa0 ;  /* 0x0182800000007b1d */ /* 0x000fe20000010000 */
[C---:B------:R-:W-:Y:S01]  /*55f0*/  IMAD.SHL.U32 R5, R50.reuse, 0x20, RZ ;  /* 0x0000002032057824 */ /* 0x040fe200078e00ff */
[----:B------:R-:W-:Y:S01]  /*5600*/  SHF.R.U32.HI R6, RZ, 0x1, R50 ;  /* 0x00000001ff067819 */ /* 0x000fe20000011632 */
[----:B------:R-:W-:-:S02]  /*5610*/  IMAD.SHL.U32 R49, R50, 0x10, RZ ;  /* 0x0000001032317824 */ /* 0x000fc400078e00ff */
[----:B------:R-:W-:Y:S02]  /*5620*/  HFMA2 R63, -RZ, RZ, 0, 9.5367431640625e-07 ;  /* 0x00000010ff3f7431 */ /* 0x000fe400000001ff */
[C---:B------:R-:W-:Y:S01]  /*5630*/  IMAD.SHL.U32 R4, R50.reuse, 0x4, RZ ;  /* 0x0000000432047824 */ /* 0x040fe200078e00ff */
[----:B------:R-:W-:Y:S01]  /*5640*/  UMOV UR49, 0x400 ;  /* 0x0000040000317882 */ /* 0x000fe20000000000 */
[----:B------:R-:W-:Y:S01]  /*5650*/  LOP3.LUT R3, R5, 0xc0, RZ, 0xc0, !PT ;  /* 0x000000c005037812 */ /* 0x000fe200078ec0ff */
[----:B------:R-:W2:Y:S01]  /*5660*/  LDC.64 R40, c[0x0][0x988] ;  /* 0x00026200ff287b82 */ /* 0x000ea20000000a00 */
[----:B------:R-:W-:Y:S01]  /*5670*/  LOP3.LUT R49, R49, 0x600, RZ, 0xc0, !PT ;  /* 0x0000060031317812 */ /* 0x000fe200078ec0ff */
[----:B------:R-:W-:Y:S01]  /*5680*/  IMAD.U32 R23, R50, 0x10000, RZ ;  /* 0x0001000032177824 */ /* 0x000fe200078e00ff */
[----:B------:R-:W-:Y:S01]  /*5690*/  LOP3.LUT R6, R3, 0x8, R6, 0xf8, !PT ;  /* 0x0000000803067812 */ /* 0x000fe200078ef806 */
[----:B------:R-:W-:Y:S01]  /*56a0*/  IMAD.MOV.U32 R48, RZ, RZ, 0x1 ;  /* 0x00000001ff307424 */ /* 0x000fe200078e00ff */
[--C-:B------:R-:W-:Y:S01]  /*56b0*/  LOP3.LUT R49, R49, 0x20, R5.reuse, 0xf8, !PT ;  /* 0x0000002031317812 */ /* 0x100fe200078ef805 */
[----:B------:R-:W-:Y:S01]  /*56c0*/  IMAD.MOV.U32 R22, RZ, RZ, RZ ;  /* 0x000000ffff167224 */ /* 0x000fe200078e00ff */
[----:B------:R-:W-:Y:S01]  /*56d0*/  LOP3.LUT R4, R6, 0x18, R4, 0x78, !PT ;  /* 0x0000001806047812 */ /* 0x000fe200078e7804 */
[----:B------:R-:W3:Y:S01]  /*56e0*/  LDC.64 R42, c[0x0][0x990] ;  /* 0x00026400ff2a7b82 */ /* 0x000ee20000000a00 */
[----:B------:R-:W-:-:S02]  /*56f0*/  LOP3.LUT R49, R49, 0x100, R5, 0xf8, !PT ;  /* 0x0000010031317812 */ /* 0x000fc400078ef805 */
[----:B------:R-:W-:Y:S02]  /*5700*/  CS2R R46, SRZ ;  /* 0x00000000002e7805 */ /* 0x000fe4000001ff00 */
[C---:B------:R-:W-:Y:S01]  /*5710*/  LOP3.LUT P0, RZ, R50.reuse, 0x4, RZ, 0xc0, !PT ;  /* 0x0000000432ff7812 */ /* 0x040fe2000780c0ff */
[----:B------:R-:W4:Y:S01]  /*5720*/  LDCU UR55, c[0x0][0x370] ;  /* 0x00006e00ff3777ac */ /* 0x000f220008000800 */
[----:B------:R-:W-:Y:S02]  /*5730*/  LOP3.LUT R49, R49, R4, RZ, 0xfc, !PT ;  /* 0x0000000431317212 */ /* 0x000fe400078efcff */
[----:B------:R-:W-:Y:S01]  /*5740*/  LOP3.LUT R50, R50, 0x60, RZ, 0xc0, !PT ;  /* 0x0000006032327812 */ /* 0x000fe200078ec0ff */
[----:B-1----:R-:W-:Y:S01]  /*5750*/  ULEA UR49, UR4, UR49, 0x18 ;  /* 0x0000003104317291 */ /* 0x002fe2000f8ec0ff */
[----:B------:R-:W-:Y:S01]  /*5760*/  LOP3.LUT R23, R23, 0x600000, RZ, 0xc0, !PT ;  /* 0x0060000017177812 */ /* 0x000fe200078ec0ff */
[----:B------:R-:W1:Y:S01]  /*5770*/  LDCU.64 UR4, c[0x0][0x988] ;  /* 0x00013100ff0477ac */ /* 0x000e620008000a00 */
[----:B------:R-:W-:Y:S01]  /*5780*/  SEL R63, R63, 0xfffffff0, !P0 ;  /* 0xfffffff03f3f7807 */ /* 0x000fe20004000000 */
[----:B------:R-:W2:Y:S05]  /*5790*/  LDCU UR48, c[0x0][0xc0c] ;  /* 0x00018180ff3077ac */ /* 0x000eaa0008000800 */
[----:B------:R-:W4:Y:S01]  /*57a0*/  LDS R2, [UR49+0x160] ;  /* 0x00016031ff027984 */ /* 0x000f220008000800 */
[----:B------:R-:W2:Y:S01]  /*57b0*/  LDCU UR38, c[0x0][0xc30] ;  /* 0x00018600ff2677ac */ /* 0x000ea20008000800 */
[----:B------:R-:W2:Y:S01]  /*57c0*/  LDCU.64 UR46, c[0x0][0xc28] ;  /* 0x00018500ff2e77ac */ /* 0x000ea20008000a00 */
[----:B------:R-:W2:Y:S01]  /*57d0*/  LDCU.64 UR62, c[0x0][0x9b0] ;  /* 0x00013600ff3e77ac */ /* 0x000ea20008000a00 */
[----:B-1----:R-:W-:-:S02]  /*57e0*/  IMAD.U32 R54, RZ, RZ, UR4 ;  /* 0x00000004ff367e24 */ /* 0x002fc4000f8e00ff */
[----:B------:R-:W-:Y:S01]  /*57f0*/  IMAD.U32 R53, RZ, RZ, UR5 ;  /* 0x00000005ff357e24 */ /* 0x000fe2000f8e00ff */
[----:B------:R-:W1:Y:S01]  /*5800*/  LDCU.64 UR4, c[0x0][0x9a8] ;  /* 0x00013500ff0477ac */ /* 0x000e620008000a00 */
[----:B------:R-:W2:Y:S01]  /*5810*/  LDCU.128 UR56, c[0x0][0xc10] ;  /* 0x00018200ff3877ac */ /* 0x000ea20008000c00 */
[----:B------:R-:W2:Y:S01]  /*5820*/  LDCU UR54, c[0x0][0x374] ;  /* 0x00006e80ff3677ac */ /* 0x000ea20008000800 */
[----:B------:R-:W-:Y:S01]  /*5830*/  UMOV UR50, URZ ;  /* 0x000000ff00327c82 */ /* 0x000fe20008000000 */
[----:B------:R-:W-:Y:S01]  /*5840*/  UIADD3 UR61, UPT, UPT, UR49, 0x200, URZ ;  /* 0x00000200313d7890 */ /* 0x000fe2000fffe0ff */
[----:B------:R-:W-:Y:S01]  /*5850*/  UMOV UR52, URZ ;  /* 0x000000ff00347c82 */ /* 0x000fe20008000000 */
[----:B------:R-:W-:Y:S01]  /*5860*/  UMOV UR53, URZ ;  /* 0x000000ff00357c82 */ /* 0x000fe20008000000 */
[----:B-1----:R-:W-:Y:S02]  /*5870*/  IMAD.U32 R56, RZ, RZ, UR4 ;  /* 0x00000004ff387e24 */ /* 0x002fe4000f8e00ff */
[----:B------:R-:W-:Y:S01]  /*5880*/  IMAD.U32 R55, RZ, RZ, UR5 ;  /* 0x00000005ff377e24 */ /* 0x000fe2000f8e00ff */
[----:B------:R-:W1:Y:S01]  /*5890*/  LDCU.128 UR4, c[0x0][0xb80] ;  /* 0x00017000ff0477ac */ /* 0x000e620008000c00 */
[C---:B----4-:R-:W-:Y:S01]  /*58a0*/  VIADD R3, R2.reuse, 0x40 ;  /* 0x0000004002037836 */ /* 0x050fe20000000000 */
[----:B------:R-:W-:-:S04]  /*58b0*/  LOP3.LUT R2, R2, 0xffff, RZ, 0xc0, !PT ;  /* 0x0000ffff02027812 */ /* 0x000fc800078ec0ff */
[----:B------:R-:W-:-:S05]  /*58c0*/  LOP3.LUT R3, R3, 0xffff, RZ, 0xc0, !PT ;  /* 0x0000ffff03037812 */ /* 0x000fca00078ec0ff */
[----:B------:R4:W-:Y:S01]  /*58d0*/  STL.64 [R1], R2 ;  /* 0x0000000201007387 */ /* 0x0009e20000100a00 */
[----:B-1----:R-:W-:Y:S01]  /*58e0*/  MOV R60, UR4 ;  /* 0x00000004003c7c02 */ /* 0x002fe20008000f00 */
[----:B------:R-:W-:Y:S02]  /*58f0*/  IMAD.U32 R59, RZ, RZ, UR5 ;  /* 0x00000005ff3b7e24 */ /* 0x000fe4000f8e00ff */
[----:B------:R-:W-:Y:S02]  /*5900*/  IMAD.U32 R58, RZ, RZ, UR6 ;  /* 0x00000006ff3a7e24 */ /* 0x000fe4000f8e00ff */
[----:B--23--:R-:W-:-:S07]  /*5910*/  IMAD.U32 R57, RZ, RZ, UR7 ;  /* 0x00000007ff397e24 */ /* 0x00cfce000f8e00ff */
.L_x_112:
[----:B----4-:R-:W-:Y:S04]  /*5920*/  SHF.L.U32 R2, R46, 0x1f, RZ ;  /* 0x0000001f2e027819 */ /* 0x010fe800000006ff */
[----:B------:R-:W1:Y:S02]  /*5930*/  SYNCS.PHASECHK.TRANS64.TRYWAIT P0, [UR49+0x110], R2 ;  /* 0x00011002ff0075a7 */ /* 0x000e640008001131 */
[----:B-1----:R-:W-:Y:S05]  /*5940*/  @!P0 BRA `(.L_x_82) ;  /* 0x0000002c00ec8947 */ /* 0x002fea0003800000 */
.L_x_169:
[----:B------:R-:W2:Y:S01]  /*5950*/  LDS.128 R4, [UR49+0x150] ;  /* 0x00015031ff047984 */ /* 0x000ea20008000c00 */
[----:B------:R-:W-:Y:S01]  /*5960*/  UIADD3 UR4, UPT, UPT, UR49, 0x118, URZ ;  /* 0x0000011831047890 */ /* 0x000fe2000fffe0ff */
[----:B-1----:R-:W-:Y:S01]  /*5970*/  IMAD R2, R22, 0x4, R1 ;  /* 0x0000000416027824 */ /* 0x002fe200078e0201 */
[----:B------:R-:W-:Y:S01]  /*5980*/  UISETP.GE.AND UP0, UPT, UR39, 0x1, UPT ;  /* 0x000000012700788c */ /* 0x000fe2000bf06270 */
[----:B------:R-:W-:Y:S01]  /*5990*/  @!PT LDS RZ, [RZ] ;  /* 0x00000000fffff984 */ /* 0x000fe20000000800 */
[----:B------:R-:W-:Y:S01]  /*59a0*/  @!PT LDS RZ, [RZ] ;  /* 0x00000000fffff984 */ /* 0x000fe20000000800 */
[----:B------:R-:W-:Y:S01]  /*59b0*/  @!PT LDS RZ, [RZ] ;  /* 0x00000000fffff984 */ /* 0x000fe20000000800 */
[----:B------:R-:W-:Y:S01]  /*59c0*/  @!PT LDS RZ, [RZ] ;  /* 0x00000000fffff984 */ /* 0x000fe20000000800 */
[----:B------:R1:W-:Y:S06]  /*59d0*/  MEMBAR.ALL.CTA ;  /* 0x0000000000007992 */ /* 0x0003ec0000008000 */
[----:B-1----:R-:W1:Y:S01]  /*59e0*/  FENCE.VIEW.ASYNC.S ;  /* 0x00000000000073c6 */ /* 0x002e620000000000 */
[----:B------:R-:W-:Y:S09]  /*59f0*/  UPRMT UR4, URZ, 0x654, UR4 ;  /* 0x00000654ff047896 */ /* 0x000ff20008000004 */
[----:B-1----:R-:W-:Y:S01]  /*5a00*/  SYNCS.ARRIVE.TRANS64.RED.A1T0 RZ, [UR4], RZ ;  /* 0x000000ffffff79a7 */ /* 0x002fe20008100404 */
[----:B------:R-:W5:Y:S01]  /*5a10*/  LDL R2, [R2] ;  /* 0x0000000002027983 */ /* 0x000f620000100800 */
[----:B--2---:R-:W-:Y:S11]  /*5a20*/  LOP3.LUT P0, RZ, R6, 0x1, RZ, 0xc0, !PT ;  /* 0x0000000106ff7812 */ /* 0x004ff6000780c0ff */
[----:B------:R-:W-:Y:S02]  /*5a30*/  @!UPT UIADD3 URZ, UPT, UPT, URZ, URZ, URZ ;  /* 0x000000fffffff290 */ /* 0x000fe4000fffe0ff */
[----:B------:R-:W-:Y:S01]  /*5a40*/  VOTEU.ANY UP1, P0 ;  /* 0x0000000000ff7886 */ /* 0x000fe20000020100 */
[----:B------:R-:W-:Y:S01]  /*5a50*/  PLOP3.LUT P0, PT, PT, PT, UP1, 0x80, 0x8 ;  /* 0x000000000008781c */ /* 0x000fe20003f0f018 */
[----:B------:R-:W-:Y:S11]  /*5a60*/  UP2UR UR60, UPR, URZ, 0x2 ;  /* 0x00000002ff3c7883 */ /* 0x000ff60008000000 */
[----:B------:R-:W-:Y:S01]  /*5a70*/  @!UPT UIADD3 URZ, UPT, UPT, URZ, URZ, URZ ;  /* 0x000000fffffff290 */ /* 0x000fe2000fffe0ff */
[----:B------:R-:W-:Y:S02]  /*5a80*/  @P0 MOV R3, R4 ;  /* 0x0000000400030202 */ /* 0x000fe40000000f00 */
[----:B------:R-:W-:Y:S02]  /*5a90*/  @P0 LOP3.LUT R0, R5, 0xffff, RZ, 0xc0, !PT ;  /* 0x0000ffff05000812 */ /* 0x000fe400078ec0ff */
[----:B------:R-:W-:Y:S02]  /*5aa0*/  @P0 R2UR UR5, R3 ;  /* 0x00000000030502ca */ /* 0x000fe400000e0000 */
[----:B------:R-:W-:Y:S11]  /*5ab0*/  @P0 R2UR UR4, R0 ;  /* 0x00000000000402ca */ /* 0x000ff600000e0000 */
[----:B------:R-:W-:Y:S02]  /*5ac0*/  @UP1 UMOV UR37, UR5 ;  /* 0x0000000500251c82 */ /* 0x000fe40008000000 */
[----:B------:R-:W-:Y:S01]  /*5ad0*/  @UP1 UMOV UR36, UR4 ;  /* 0x0000000400241c82 */ /* 0x000fe20008000000 */
[----:B------:R-:W-:Y:S05]  /*5ae0*/  BRA.U !UP0, `(.L_x_83) ;  /* 0x0000000108cc7547 */ /* 0x000fea000b800000 */
[----:B------:R-:W1:Y:S01]  /*5af0*/  LDCU UR9, c[0x0][0xc20] ;  /* 0x00018400ff0977ac */ /* 0x000e620008000800 */
[----:B------:R-:W-:Y:S02]  /*5b00*/  UIMAD.WIDE.U32 UR4, UR54, UR59, URZ ;  /* 0x0000003b360472a5 */ /* 0x000fe4000f8e00ff */
[----:B------:R-:W-:Y:S02]  /*5b10*/  UIMAD.WIDE.U32 UR6, UR55, UR56, URZ ;  /* 0x00000038370672a5 */ /* 0x000fe4000f8e00ff */
[----:B------:R-:W-:Y:S02]  /*5b20*/  UIMAD.WIDE.U32 UR10, UR36, UR59, URZ ;  /* 0x0000003b240a72a5 */ /* 0x000fe4000f8e00ff */
[----:B------:R-:W-:Y:S02]  /*5b30*/  UISETP.NE.AND UP0, UPT, UR58, 0x1, UPT ;  /* 0x000000013a00788c */ /* 0x000fe4000bf05270 */
[----:B------:R-:W-:Y:S02]  /*5b40*/  UISETP.NE.AND UP1, UPT, UR48, 0x1, UPT ;  /* 0x000000013000788c */ /* 0x000fe4000bf25270 */
[----:B------:R-:W-:Y:S02]  /*5b50*/  UISETP.NE.AND UP2, UPT, UR39, 0x1, UPT ;  /* 0x000000012700788c */ /* 0x000fe4000bf45270 */
[----:B------:R-:W-:Y:S01]  /*5b60*/  UIMAD.WIDE.U32 UR12, UR37, UR56, URZ ;  /* 0x00000038250c72a5 */ /* 0x000fe2000f8e00ff */
[----:B------:R-:W-:Y:S01]  /*5b70*/  UMOV UR4, UR5 ;  /* 0x0000000500047c82 */ /* 0x000fe20008000000 */
[----:B------:R-:W-:Y:S01]  /*5b80*/  UMOV UR6, UR11 ;  /* 0x0000000b00067c82 */ /* 0x000fe20008000000 */
[----:B-1----:R-:W-:Y:S03]  /*5b90*/  USHF.R.U32.HI UR8, URZ, UR9, UR4 ;  /* 0x00000009ff087299 */ /* 0x002fe60008011604 */
[----:B------:R-:W-:Y:S02]  /*5ba0*/  UMOV UR4, UR7 ;  /* 0x0000000700047c82 */ /* 0x000fe40008000000 */
[----:B------:R-:W-:Y:S02]  /*5bb0*/  USHF.R.U32.HI UR5, URZ, UR57, UR4 ;  /* 0x00000039ff057299 */ /* 0x000fe40008011604 */
[----:B------:R-:W-:Y:S02]  /*5bc0*/  USEL UR4, UR54, UR8, !UP0 ;  /* 0x0000000836047287 */ /* 0x000fe4000c000000 */
[----:B------:R-:W-:Y:S02]  /*5bd0*/  USHF.R.U32.HI UR8, URZ, UR9, UR6 ;  /* 0x00000009ff087299 */ /* 0x000fe40008011606 */
[----:B------:R-:W-:Y:S02]  /*5be0*/  UIMAD.WIDE.U32 UR6, UR4, UR46, URZ ;  /* 0x0000002e040672a5 */ /* 0x000fe4000f8e00ff */
[----:B------:R-:W-:Y:S02]  /*5bf0*/  USEL UR9, UR55, UR5, !UP1 ;  /* 0x0000000537097287 */ /* 0x000fe4000c800000 */
[----:B------:R-:W-:Y:S02]  /*5c00*/  USEL UR8, UR36, UR8, !UP0 ;  /* 0x0000000824087287 */ /* 0x000fe4000c000000 */
[----:B------:R-:W-:Y:S01]  /*5c10*/  UIMAD.WIDE.U32 UR10, UR9, UR46, URZ ;  /* 0x0000002e090a72a5 */ /* 0x000fe2000f8e00ff */
[----:B------:R-:W-:Y:S01]  /*5c20*/  UMOV UR6, UR7 ;  /* 0x0000000700067c82 */ /* 0x000fe20008000000 */
[----:B------:R-:W-:Y:S01]  /*5c30*/  UMOV UR5, UR13 ;  /* 0x0000000d00057c82 */ /* 0x000fe20008000000 */
[----:B------:R-:W-:Y:S02]  /*5c40*/  @UP2 USHF.R.U32.HI UR4, URZ, UR47, UR6 ;  /* 0x0000002fff042299 */ /* 0x000fe40008011606 */
[----:B------:R-:W-:Y:S02]  /*5c50*/  USHF.R.U32.HI UR5, URZ, UR57, UR5 ;  /* 0x00000039ff057299 */ /* 0x000fe40008011605 */
[----:B------:R-:W-:Y:S02]  /*5c60*/  UIMAD UR4, UR39, UR4, URZ ;  /* 0x00000004270472a4 */ /* 0x000fe4000f8e02ff */
[----:B------:R-:W-:Y:S02]  /*5c70*/  USEL UR5, UR37, UR5, !UP1 ;  /* 0x0000000525057287 */ /* 0x000fe4000c800000 */
[----:B------:R-:W-:Y:S01]  /*5c80*/  UISETP.GE.AND UP0, UPT, UR8, UR4, UPT ;  /* 0x000000040800728c */ /* 0x000fe2000bf06270 */
[----:B------:R-:W-:Y:S01]  /*5c90*/  UMOV UR6, UR11 ;  /* 0x0000000b00067c82 */ /* 0x000fe20008000000 */
[----:B------:R-:W-:Y:S02]  /*5ca0*/  UIMAD.WIDE.U32 UR10, UR8, UR46, URZ ;  /* 0x0000002e080a72a5 */ /* 0x000fe4000f8e00ff */
[----:B------:R-:W-:Y:S04]  /*5cb0*/  @UP2 USHF.R.U32.HI UR9, URZ, UR47, UR6 ;  /* 0x0000002fff092299 */ /* 0x000fe80008011606 */
[----:B------:R-:W-:Y:S01]  /*5cc0*/  UIMAD UR6, UR39, UR9, URZ ;  /* 0x00000009270672a4 */ /* 0x000fe2000f8e02ff */
[----:B------:R-:W-:Y:S03]  /*5cd0*/  UMOV UR4, UR11 ;  /* 0x0000000b00047c82 */ /* 0x000fe60008000000 */
[----:B------:R-:W-:Y:S02]  /*5ce0*/  UISETP.GE.OR UP0, UPT, UR5, UR6, UP0 ;  /* 0x000000060500728c */ /* 0x000fe40008706670 */
[----:B------:R-:W-:Y:S02]  /*5cf0*/  USHF.R.U32.HI UR4, URZ, UR47, UR4 ;  /* 0x0000002fff047299 */ /* 0x000fe40008011604 */
[----:B------:R-:W-:Y:S02]  /*5d00*/  UIMAD.WIDE.U32 UR6, UR5, UR46, URZ ;  /* 0x0000002e050672a5 */ /* 0x000fe4000f8e00ff */
[----:B------:R-:W-:Y:S02]  /*5d10*/  USEL UR11, UR8, UR4, !UP2 ;  /* 0x00000004080b7287 */ /* 0x000fe4000d000000 */
[----:B------:R-:W-:Y:S02]  /*5d20*/  UIADD3 UR6, UPT, UPT, -UR5, URZ, URZ ;  /* 0x000000ff05067290 */ /* 0x000fe4000fffe1ff */
[----:B------:R-:W-:Y:S02]  /*5d30*/  UIADD3 UR10, UPT, UPT, -UR11, URZ, URZ ;  /* 0x000000ff0b0a7290 */ /* 0x000fe4000fffe1ff */
[----:B------:R-:W-:Y:S02]  /*5d40*/  UIMAD UR6, UR48, UR6, UR37 ;  /* 0x00000006300672a4 */ /* 0x000fe4000f8e0225 */
[----:B------:R-:W-:Y:S01]  /*5d50*/  UIMAD UR10, UR39, UR10, UR8 ;  /* 0x0000000a270a72a4 */ /* 0x000fe2000f8e0208 */
[----:B------:R-:W-:Y:S01]  /*5d60*/  @!UP0 UMOV UR4, UR7 ;  /* 0x0000000700048c82 */ /* 0x000fe20008000000 */
[----:B------:R-:W-:Y:S02]  /*5d70*/  UIADD3 UR7, UPT, UPT, -UR8, URZ, URZ ;  /* 0x000000ff08077290 */ /* 0x000fe4000fffe1ff */
[----:B------:R-:W-:Y:S04]  /*5d80*/  @!UP0 USHF.R.U32.HI UR4, URZ, UR47, UR4 ;  /* 0x0000002fff048299 */ /* 0x000fe80008011604 */
[----:B------:R-:W-:Y:S04]  /*5d90*/  @!UP0 USEL UR4, UR5, UR4, !UP2 ;  /* 0x0000000405048287 */ /* 0x000fe8000d000000 */
[----:B------:R-:W-:Y:S02]  /*5da0*/  @!UP0 UIMAD UR9, UR9, UR10, UR4 ;  /* 0x0000000a090982a4 */ /* 0x000fe4000f8e0204 */
[----:B------:R-:W-:Y:S02]  /*5db0*/  @!UP0 UIADD3 UR10, UPT, UPT, UR11, -UR4, URZ ;  /* 0x800000040b0a8290 */ /* 0x000fe4000fffe0ff */
[----:B------:R-:W-:Y:S02]  /*5dc0*/  UIMAD UR4, UR58, UR7, UR36 ;  /* 0x000000073a0472a4 */ /* 0x000fe4000f8e0224 */
[----:B------:R-:W-:Y:S03]  /*5dd0*/  @!UP0 UIMAD UR8, UR10, UR39, UR5 ;  /* 0x000000270a0882a4 */ /* 0x000fe6000f8e0205 */
[----:B------:R-:W-:Y:S02]  /*5de0*/  @!UP0 UMOV UR5, UR9 ;  /* 0x0000000900058c82 */ /* 0x000fe40008000000 */
[----:B------:R-:W-:Y:S02]  /*5df0*/  UIMAD UR37, UR5, UR48, UR6 ;  /* 0x00000030052572a4 */ /* 0x000fe4000f8e0206 */
[----:B------:R-:W-:Y:S11]  /*5e00*/  UIMAD UR36, UR8, UR58, UR4 ;  /* 0x0000003a082472a4 */ /* 0x000ff6000f8e0204 */
[----:B------:R-:W-:Y:S01]  /*5e10*/  @!UPT UIADD3 URZ, UPT, UPT, URZ, URZ, URZ ;  /* 0x000000fffffff290 */ /* 0x000fe2000fffe0ff */
.L_x_83:
[----:B------:R-:W-:Y:S01]  /*5e20*/  UISETP.NE.AND UP0, UPT, UR38, 0x1, UPT ;  /* 0x000000012600788c */ /* 0x000fe2000bf05270 */
[----:B------:R-:W-:Y:S01]  /*5e30*/  @P0 SHF.R.U32.HI R62, RZ, 0x10, R5 ;  /* 0x00000010ff3e0819 */ /* 0x000fe20000011605 */
[----:B------:R-:W-:Y:S09]  /*5e40*/  USHF.L.U32 UR41, UR22, 0x6, URZ ;  /* 0x0000000616297899 */ /* 0x000ff200080006ff */
[----:B------:R-:W1:Y:S01]  /*5e50*/  @!UP0 LDCU.128 UR12, c[0x0][0xc10] ;  /* 0x00018200ff0c87ac */ /* 0x000e620008000c00 */
[----:B------:R-:W2:Y:S01]  /*5e60*/  @!UP0 LDCU UR5, c[0x0][0xc0c] ;  /* 0x00018180ff0587ac */ /* 0x000ea20008000800 */
[----:B------:R-:W3:Y:S01]  /*5e70*/  @!UP0 LDCU UR10, c[0x0][0xc20] ;  /* 0x00018400ff0a87ac */ /* 0x000ee20008000800 */
[----:B-1----:R-:W-:Y:S02]  /*5e80*/  UIMAD.WIDE.U32 UR8, UR37, UR12, URZ ;  /* 0x0000000c250872a5 */ /* 0x002fe4000f8e00ff */
[----:B------:R-:W-:Y:S02]  /*5e90*/  UIMAD.WIDE.U32 UR6, UR36, UR15, URZ ;  /* 0x0000000f240672a5 */ /* 0x000fe4000f8e00ff */
[----:B------:R-:W-:Y:S03]  /*5ea0*/  @!UP0 UISETP.NE.AND UP1, UPT, UR14, 0x1, UPT ;  /* 0x000000010e00888c */ /* 0x000fe6000bf25270 */
[----:B------:R-:W-:Y:S01]  /*5eb0*/  @!UP0 UMOV UR4, UR9 ;  /* 0x0000000900048c82 */ /* 0x000fe20008000000 */
[----:B--2---:R-:W-:Y:S02]  /*5ec0*/  @!UP0 UISETP.NE.AND UP2, UPT, UR5, 0x1, UPT ;  /* 0x000000010500888c */ /* 0x004fe4000bf45270 */
[----:B------:R-:W-:Y:S01]  /*5ed0*/  @!UP0 USHF.R.U32.HI UR4, URZ, UR13, UR4 ;  /* 0x0000000dff048299 */ /* 0x000fe20008011604 */
[----:B------:R-:W-:Y:S02]  /*5ee0*/  @!UP0 UMOV UR6, UR7 ;  /* 0x0000000700068c82 */ /* 0x000fe40008000000 */
[----:B---3--:R-:W-:Y:S02]  /*5ef0*/  @!UP0 USHF.R.U32.HI UR6, URZ, UR10, UR6 ;  /* 0x0000000aff068299 */ /* 0x008fe40008011606 */
[----:B------:R-:W-:Y:S02]  /*5f00*/  @!UP0 USEL UR7, UR37, UR4, !UP2 ;  /* 0x0000000425078287 */ /* 0x000fe4000d000000 */
[----:B------:R-:W-:Y:S04]  /*5f10*/  @!UP0 USEL UR6, UR36, UR6, !UP1 ;  /* 0x0000000624068287 */ /* 0x000fe8000c800000 */
[----:B------:R-:W-:Y:S02]  /*5f20*/  @!UP0 UIADD3 UR4, UPT, UPT, -UR7, UR6, URZ ;  /* 0x0000000607048290 */ /* 0x000fe4000fffe1ff */
[----:B------:R-:W-:Y:S02]  /*5f30*/  @!UP0 UIADD3 UR6, UPT, UPT, UR7, -UR6, URZ ;  /* 0x8000000607068290 */ /* 0x000fe4000fffe0ff */
[----:B------:R-:W-:Y:S02]  /*5f40*/  @!UP0 UIMAD UR37, UR4, UR5, UR37 ;  /* 0x00000005042582a4 */ /* 0x000fe4000f8e0225 */
[----:B------:R-:W-:Y:S02]  /*5f50*/  @!UP0 UIMAD UR36, UR6, UR14, UR36 ;  /* 0x0000000e062482a4 */ /* 0x000fe4000f8e0224 */
[----:B------:R-:W-:Y:S09]  /*5f60*/  ULOP3.LUT UP0, URZ, UR61, 0x1b0, URZ, 0xc0, !UPT ;  /* 0x000001b03dff7892 */ /* 0x000ff2000f80c0ff */
[----:B------:R-:W-:Y:S05]  /*5f70*/  BRA.U !UP0, `(.L_x_84) ;  /* 0x00000001087c7547 */ /* 0x000fea000b800000 */
[----:B------:R-:W1:Y:S01]  /*5f80*/  LDCU.64 UR8, c[0x4][0x80] ;  /* 0x01001000ff0877ac */ /* 0x000e620008000a00 */
[----:B------:R-:W-:Y:S01]  /*5f90*/  MOV R17, 0x0 ;  /* 0x0000000000117802 */ /* 0x000fe20000000f00 */
[----:B------:R-:W-:Y:S02]  /*5fa0*/  HFMA2 R12, -RZ, RZ, 0, 5.9604644775390625e-08 ;  /* 0x00000001ff0c7431 */ /* 0x000fe400000001ff */
[----:B------:R-:W-:Y:S01]  /*5fb0*/  IMAD.MOV.U32 R8, RZ, RZ, 0x70 ;  /* 0x00000070ff087424 */ /* 0x000fe200078e00ff */
[----:B------:R2:W3:Y:S01]  /*5fc0*/  LDC.64 R14, c[0x4][R17] ;  /* 0x01000000110e7b82 */ /* 0x0004e20000000a00 */
[----:B------:R-:W4:Y:S01]  /*5fd0*/  LDCU.64 UR6, c[0x4][0x88] ;  /* 0x01001100ff0677ac */ /* 0x000f220008000a00 */
[----:B------:R-:W-:Y:S01]  /*5fe0*/  IMAD.MOV.U32 R13, RZ, RZ, RZ ;  /* 0x000000ffff0d7224 */ /* 0x000fe200078e00ff */
[----:B------:R-:W2:Y:S01]  /*5ff0*/  LDCU.64 UR4, c[0x4][0x8] ;  /* 0x01000100ff0477ac */ /* 0x000ea20008000a00 */
[----:B-1----:R-:W-:Y:S01]  /*6000*/  MOV R5, UR9 ;  /* 0x0000000900057c02 */ /* 0x002fe20008000f00 */
[----:B------:R-:W-:Y:S01]  /*6010*/  IMAD.U32 R4, RZ, RZ, UR8 ;  /* 0x00000008ff047e24 */ /* 0x000fe2000f8e00ff */
[----:B----4-:R-:W-:Y:S01]  /*6020*/  MOV R7, UR7 ;  /* 0x0000000700077c02 */ /* 0x010fe20008000f00 */
[----:B------:R-:W-:Y:S01]  /*6030*/  IMAD.U32 R6, RZ, RZ, UR6 ;  /* 0x00000006ff067e24 */ /* 0x000fe2000f8e00ff */
[----:B--2---:R-:W-:Y:S01]  /*6040*/  MOV R11, UR5 ;  /* 0x00000005000b7c02 */ /* 0x004fe20008000f00 */
[----:B------:R-:W-:Y:S02]  /*6050*/  IMAD.U32 R10, RZ, RZ, UR4 ;  /* 0x00000004ff0a7e24 */ /* 0x000fe4000f8e00ff */
[----:B------:R-:W-:Y:S07]  /*6060*/  LEPC R20, `(.L_x_85) ;  /* 0x000000001014794e */ /* 0x000fee0000000000 */
[----:B---3-5:R-:W-:Y:S05]  /*6070*/  CALL.ABS.NOINC R14 ;  /* 0x000000000e007343 */ /* 0x028fea0003c00000 */
.L_x_85:
[----:B------:R-:W1:Y:S01]  /*6080*/  LDCU.64 UR8, c[0x4][0x80] ;  /* 0x01001000ff0877ac */ /* 0x000e620008000a00 */
[----:B------:R2:W3:Y:S01]  /*6090*/  LDC.64 R14, c[0x4][R17] ;  /* 0x01000000110e7b82 */ /* 0x0004e20000000a00 */
[----:B------:R-:W-:Y:S02]  /*60a0*/  HFMA2 R12, -RZ, RZ, 0, 5.9604644775390625e-08 ;  /* 0x00000001ff0c7431 */ /* 0x000fe400000001ff */
[----:B------:R-:W-:Y:S02]  /*60b0*/  IMAD.MOV.U32 R8, RZ, RZ, 0x70 ;  /* 0x00000070ff087424 */ /* 0x000fe400078e00ff */
[----:B------:R-:W-:Y:S01]  /*60c0*/  IMAD.MOV.U32 R13, RZ, RZ, RZ ;  /* 0x000000ffff0d7224 */ /* 0x000fe200078e00ff */
[----:B------:R-:W4:Y:S01]  /*60d0*/  LDCU.64 UR6, c[0x4][0x88] ;  /* 0x01001100ff0677ac */ /* 0x000f220008000a00 */
[----:B------:R-:W5:Y:S01]  /*60e0*/  LDCU.64 UR4, c[0x4][0x8] ;  /* 0x01000100ff0477ac */ /* 0x000f620008000a00 */
[----:B-1----:R-:W-:Y:S02]  /*60f0*/  MOV R4, UR8 ;  /* 0x0000000800047c02 */ /* 0x002fe40008000f00 */
[----:B------:R-:W-:Y:S02]  /*6100*/  MOV R5, UR9 ;  /* 0x0000000900057c02 */ /* 0x000fe40008000f00 */
[----:B----4-:R-:W-:Y:S01]  /*6110*/  MOV R7, UR7 ;  /* 0x0000000700077c02 */ /* 0x010fe20008000f00 */
[----:B------:R-:W-:Y:S01]  /*6120*/  IMAD.U32 R6, RZ, RZ, UR6 ;  /* 0x00000006ff067e24 */ /* 0x000fe2000f8e00ff */
[----:B-----5:R-:W-:Y:S01]  /*6130*/  MOV R11, UR5 ;  /* 0x00000005000b7c02 */ /* 0x020fe20008000f00 */
[----:B--2---:R-:W-:Y:S02]  /*6140*/  IMAD.U32 R10, RZ, RZ, UR4 ;  /* 0x00000004ff0a7e24 */ /* 0x004fe4000f8e00ff */
[----:B------:R-:W-:Y:S07]  /*6150*/  LEPC R20, `(.L_x_84) ;  /* 0x000000001014794e */ /* 0x000fee0000000000 */
[----:B---3--:R-:W-:Y:S05]  /*6160*/  CALL.ABS.NOINC R14 ;  /* 0x000000000e007343 */ /* 0x008fea0003c00000 */
.L_x_84:
[----:B------:R-:W-:Y:S01]  /*6170*/  R2UR UR5, R54 ;  /* 0x00000000360572ca */ /* 0x000fe200000e0000 */
[----:B------:R-:W-:Y:S01]  /*6180*/  UISETP.NE.U32.AND UP0, UPT, UR62, URZ, UPT ;  /* 0x000000ff3e00728c */ /* 0x000fe2000bf05070 */
[----:B------:R-:W-:Y:S02]  /*6190*/  ISETP.NE.U32.AND P3, PT, R42, RZ, PT ;  /* 0x000000ff2a00720c */ /* 0x000fe40003f65070 */
[----:B------:R-:W-:Y:S01]  /*61a0*/  R2UR UR4, R53 ;  /* 0x00000000350472ca */ /* 0x000fe200000e0000 */
[----:B------:R-:W-:Y:S01]  /*61b0*/  UISETP.NE.AND.EX UP0, UPT, UR63, URZ, UPT, UP0 ;  /* 0x000000ff3f00728c */ /* 0x000fe2000bf05300 */
[----:B------:R-:W-:Y:S02]  /*61c0*/  ISETP.NE.AND.EX P3, PT, R43, RZ, PT, P3 ;  /* 0x000000ff2b00720c */ /* 0x000fe40003f65330 */
[----:B------:R-:W-:Y:S02]  /*61d0*/  ISETP.NE.AND P6, PT, R61, RZ, PT ;  /* 0x000000ff3d00720c */ /* 0x000fe40003fc5270 */
[----:B------:R-:W-:Y:S03]  /*61e0*/  PLOP3.LUT P0, PT, PT, PT, PT, 0x8, 0x80 ;  /* 0x000000000080781c */ /* 0x000fe60003f0e170 */
[----:B------:R-:W-:Y:S04]  /*61f0*/  ISETP.NE.U32.AND P1, PT, RZ, UR5, PT ;  /* 0x00000005ff007c0c */ /* 0x000fe8000bf25070 */
[----:B------:R-:W-:Y:S04]  /*6200*/  ISETP.NE.AND.EX P1, PT, RZ, UR4, PT, P1 ;  /* 0x00000004ff007c0c */ /* 0x000fe8000bf25310 */
[----:B------:R-:W-:Y:S01]  /*6210*/  @P6 PLOP3.LUT P0, PT, P3, PT, PT, 0x80, 0x8 ;  /* 0x000000000008681c */ /* 0x000fe20001f0f070 */
[----:B------:R-:W-:Y:S01]  /*6220*/  @!UPT UIADD3 URZ, UPT, UPT, URZ, URZ, URZ ;  /* 0x000000fffffff290 */ /* 0x000fe2000fffe0ff */
[----:B------:R-:W-:Y:S11]  /*6230*/  @!P3 BRA `(.L_x_86) ;  /* 0x000000000030b947 */ /* 0x000ff60003800000 */
[----:B------:R-:W-:Y:S01]  /*6240*/  ISETP.NE.U32.AND P2, PT, R40, RZ, PT ;  /* 0x000000ff2800720c */ /* 0x000fe20003f45070 */
[----:B------:R-:W1:Y:S01]  /*6250*/  LDCU.64 UR4, c[0x0][0x358] ;  /* 0x00006b00ff0477ac */ /* 0x000e620008000a00 */
[----:B------:R-:W-:Y:S02]  /*6260*/  IMAD.MOV.U32 R51, RZ, RZ, 0x1 ;  /* 0x00000001ff337424 */ /* 0x000fe400078e00ff */
[----:B------:R-:W-:Y:S11]  /*6270*/  ISETP.NE.AND.EX P2, PT, R41, RZ, PT, P2 ;  /* 0x000000ff2900720c */ /* 0x000ff60003f45320 */
[----:B------:R-:W-:Y:S02]  /*6280*/  @!UPT UIADD3 URZ, UPT, UPT, URZ, URZ, URZ ;  /* 0x000000fffffff290 */ /* 0x000fe4000fffe0ff */
[----:B------:R-:W2:Y:S01]  /*6290*/  @P2 LDC.64 R4, c[0x0][0x988] ;  /* 0x00026200ff042b82 */ /* 0x000ea20000000a00 */
[----:B------:R-:W-:Y:S04]  /*62a0*/  @P2 IMAD R0, R16, R42, RZ ;  /* 0x0000002a10002224 */ /* 0x000fe800078e02ff */
[----:B--2---:R-:W-:Y:S04]  /*62b0*/  @P2 IMAD.WIDE R4, R0, 0x4, R4 ;  /* 0x0000000400042825 */ /* 0x004fe800078e0204 */
[----:B------:R-:W-:Y:S01]  /*62c0*/  HFMA2 R0, -RZ, RZ, 0, 5.9604644775390625e-08 ;  /* 0x00000001ff007431 */ /* 0x000fe200000001ff */
[----:B-1---5:R1:W5:Y:S04]  /*62d0*/  @P2 LDG.E R26, desc[UR4][R4.64] ;  /* 0x00000004041a2981 */ /* 0x022368000c1e1900 */
[----:B------:R-:W-:Y:S01]  /*62e0*/  @!P2 PRMT R51, R0, 0x7610, R51 ;  /* 0x000076100033a816 */ /* 0x000fe20000000033 */
[----:B-1----:R-:W2:Y:S06]  /*62f0*/  @!P2 LDC R26, c[0x0][0x980] ;  /* 0x00026000ff1aab82 */ /* 0x002eac0000000800 */
.L_x_86:
[----:B------:R-:W-:Y:S05]  /*6300*/  BRA.U !UP0, `(.L_x_87) ;  /* 0x00000001082c7547 */ /* 0x000fea000b800000 */
[----:B------:R-:W-:Y:S02]  /*6310*/  R2UR UR5, R56 ;  /* 0x00000000380572ca */ /* 0x000fe400000e0000 */
[----:B------:R-:W-:Y:S11]  /*6320*/  R2UR UR4, R55 ;  /* 0x00000000370472ca */ /* 0x000ff600000e0000 */
[----:B------:R-:W-:Y:S04]  /*6330*/  ISETP.NE.U32.AND P2, PT, RZ, UR5, PT ;  /* 0x00000005ff007c0c */ /* 0x000fe8000bf45070 */
[----:B------:R-:W-:Y:S01]  /*6340*/  ISETP.NE.AND.EX P2, PT, RZ, UR4, PT, P2 ;  /* 0x00000004ff007c0c */ /* 0x000fe2000bf45320 */
[----:B------:R-:W1:Y:S11]  /*6350*/  LDCU.64 UR4, c[0x0][0x358] ;  /* 0x00006b00ff0477ac */ /* 0x000e760008000a00 */
[----:B------:R-:W-:Y:S01]  /*6360*/  @!UPT UIADD3 URZ, UPT, UPT, URZ, URZ, URZ ;  /* 0x000000fffffff290 */ /* 0x000fe2000fffe0ff */
[----:B------:R-:W3:Y:S01]  /*6370*/  @P2 LDC.64 R4, c[0x0][0x9a8] ;  /* 0x00026a00ff042b82 */ /* 0x000ee20000000a00 */
[----:B------:R-:W-:Y:S04]  /*6380*/  @P2 IMAD R0, R16, UR62, RZ ;  /* 0x0000003e10002c24 */ /* 0x000fe8000f8e02ff */
[----:B---3--:R-:W-:Y:S05]  /*6390*/  @P2 IMAD.WIDE R4, R0, 0x4, R4 ;  /* 0x0000000400042825 */ /* 0x008fea00078e0204 */
[----:B-1---5:R1:W5:Y:S02]  /*63a0*/  @P2 LDG.E R24, desc[UR4][R4.64] ;  /* 0x0000000404182981 */ /* 0x022364000c1e1900 */
[----:B-1----:R-:W3:Y:S02]  /*63b0*/  @!P2 LDC R24, c[0x0][0x9a0] ;  /* 0x00026800ff18ab82 */ /* 0x002ee40000000800 */
.L_x_87:
[----:B--2--5:R-:W-:Y:S01]  /*63c0*/  FSETP.NEU.AND P2, PT, R26, RZ, PT ;  /* 0x000000ff1a00720b */ /* 0x024fe20003f4d000 */
[----:B------:R-:W1:Y:S01]  /*63d0*/  LDCU.128 UR12, c[0x0][0xb90] ;  /* 0x00017200ff0c77ac */ /* 0x000e620008000c00 */
[----:B------:R-:W-:Y:S01]  /*63e0*/  SEL R4, RZ, 0xffffffff, P1 ;  /* 0xffffffffff047807 */ /* 0x000fe20000800000 */
[----:B------:R-:W-:Y:S01]  /*63f0*/  BSSY B1, `(.L_x_88) ;  /* 0x0000058000017945 */ /* 0x000fe20003800000 */
[----:B------:R-:W-:Y:S01]  /*6400*/  @P6 LOP3.LUT P1, RZ, R51, 0xff, RZ, 0xc0, !PT ;  /* 0x000000ff33ff6812 */ /* 0x000fe2000782c0ff */
[----:B------:R-:W-:Y:S01]  /*6410*/  IMAD.MOV.U32 R73, RZ, RZ, 0x1 ;  /* 0x00000001ff497424 */ /* 0x000fe200078e00ff */
[----:B------:R-:W-:Y:S01]  /*6420*/  @P6 SEL R0, RZ, 0xffffffff, P2 ;  /* 0xffffffffff006807 */ /* 0x000fe20001000000 */
[----:B------:R-:W-:Y:S01]  /*6430*/  IMAD.IADD R25, R23, 0x1, R2 ;  /* 0x0000000117197824 */ /* 0x000fe200078e0202 */
[----:B------:R-:W-:Y:S01]  /*6440*/  LOP3.LUT R71, R48, 0x1, RZ, 0x3c, !PT ;  /* 0x0000000130477812 */ /* 0x000fe200078e3cff */
[----:B------:R-:W2:Y:S01]  /*6450*/  LDCU UR11, c[0x0][0xba0] ;  /* 0x00017400ff0b77ac */ /* 0x000ea20008000800 */
[----:B------:R-:W-:Y:S01]  /*6460*/  @P0 SEL R0, R4, R0, !P1 ;  /* 0x0000000004000207 */ /* 0x000fe20004800000 */
[----:B------:R-:W-:Y:S01]  /*6470*/  IMAD.U32 R72, RZ, RZ, UR50 ;  /* 0x00000032ff487e24 */ /* 0x000fe2000f8e00ff */
[----:B------:R-:W-:Y:S01]  /*6480*/  LEA R27, R22, UR49, 0x3 ;  /* 0x00000031161b7c11 */ /* 0x000fe2000f8e18ff */
[----:B------:R-:W-:Y:S01]  /*6490*/  USHF.L.U32 UR8, UR51, 0x6, URZ ;  /* 0x0000000633087899 */ /* 0x000fe200080006ff */
[----:B------:R-:W-:Y:S02]  /*64a0*/  @P6 LOP3.LUT R0, R0, 0x1, RZ, 0xc0, !PT ;  /* 0x0000000100006812 */ /* 0x000fe400078ec0ff */
[----:B------:R-:W-:Y:S02]  /*64b0*/  CS2R R38, SRZ ;  /* 0x0000000000267805 */ /* 0x000fe4000001ff00 */
[----:B------:R-:W-:Y:S02]  /*64c0*/  R2UR UR4, R59 ;  /* 0x000000003b0472ca */ /* 0x000fe400000e0000 */
[----:B------:R-:W-:Y:S02]  /*64d0*/  CS2R R36, SRZ ;  /* 0x0000000000247805 */ /* 0x000fe4000001ff00 */
[----:B------:R-:W-:Y:S01]  /*64e0*/  ISETP.NE.U32.OR P5, PT, R0, 0x1, !P6 ;  /* 0x000000010000780c */ /* 0x000fe200077a5470 */
[----:B------:R-:W-:Y:S01]  /*64f0*/  IMAD.U32 R0, RZ, RZ, UR50 ;  /* 0x00000032ff007e24 */ /* 0x000fe2000f8e00ff */
[----:B------:R-:W-:Y:S01]  /*6500*/  R2UR UR6, R58 ;  /* 0x000000003a0672ca */ /* 0x000fe200000e0000 */
[----:B------:R-:W-:Y:S01]  /*6510*/  IMAD.U32 R67, RZ, RZ, UR8 ;  /* 0x00000008ff437e24 */ /* 0x000fe2000f8e00ff */
[----:B------:R-:W-:Y:S02]  /*6520*/  R2UR UR10, R60 ;  /* 0x000000003c0a72ca */ /* 0x000fe400000e0000 */
[----:B------:R-:W-:Y:S02]  /*6530*/  CS2R R30, SRZ ;  /* 0x00000000001e7805 */ /* 0x000fe4000001ff00 */
[----:B------:R-:W-:Y:S02]  /*6540*/  LEA R0, R0, UR49, 0x3 ;  /* 0x0000003100007c11 */ /* 0x000fe4000f8e18ff */
[----:B------:R-:W-:Y:S02]  /*6550*/  CS2R R28, SRZ ;  /* 0x00000000001c7805 */ /* 0x000fe4000001ff00 */
[----:B------:R-:W-:Y:S02]  /*6560*/  R2UR UR9, R57 ;  /* 0x00000000390972ca */ /* 0x000fe400000e0000 */
[----:B------:R-:W-:Y:S01]  /*6570*/  LOP3.LUT P4, R68, R51, 0xff, RZ, 0xc0, !PT ;  /* 0x000000ff33447812 */ /* 0x000fe2000788c0ff */
[----:B------:R-:W-:Y:S01]  /*6580*/  UIMAD.WIDE.U32 UR4, UR8, UR4, URZ ;  /* 0x00000004080472a5 */ /* 0x000fe2000f8e00ff */
[----:B------:R-:W-:Y:S02]  /*6590*/  SEL R5, RZ, 0xffffffff, P2 ;  /* 0xffffffffff057807 */ /* 0x000fe40001000000 */
[----:B------:R-:W-:Y:S01]  /*65a0*/  @P5 SHF.L.U32 R3, R71, 0x1f, RZ ;  /* 0x0000001f47035819 */ /* 0x000fe200000006ff */
[----:B------:R-:W-:Y:S01]  /*65b0*/  USHF.R.U32.HI UR5, URZ, UR6, UR5 ;  /* 0x00000006ff057299 */ /* 0x000fe20008011605 */
[----:B------:R-:W-:Y:S01]  /*65c0*/  @P3 SEL R5, R4, R5, !P4 ;  /* 0x0000000504053207 */ /* 0x000fe20006000000 */
[----:B------:R-:W-:Y:S01]  /*65d0*/  UISETP.NE.AND UP0, UPT, UR10, 0x1, UPT ;  /* 0x000000010a00788c */ /* 0x000fe2000bf05270 */
[----:B------:R4:W3:Y:S01]  /*65e0*/  @P5 SYNCS.PHASECHK.TRANS64.TRYWAIT P1, [R0+URZ+0xd0], R3 ;  /* 0x0000d003000055a7 */ /* 0x0008e200080211ff */
[----:B------:R-:W-:Y:S02]  /*65f0*/  P2R R69, PR, RZ, 0x20 ;  /* 0x00000020ff457803 */ /* 0x000fe40000000000 */
[----:B------:R-:W-:Y:S01]  /*6600*/  USEL UR5, UR8, UR5, !UP0 ;  /* 0x0000000508057287 */ /* 0x000fe2000c000000 */
[----:B------:R-:W-:Y:S01]  /*6610*/  LOP3.LUT R5, R5, 0x1, RZ, 0xc0, !PT ;  /* 0x0000000105057812 */ /* 0x000fe200078ec0ff */
[----:B------:R-:W-:Y:S04]  /*6620*/  UISETP.NE.AND UP0, UPT, UR9, 0x1, UPT ;  /* 0x000000010900788c */ /* 0x000fe8000bf05270 */
[----:B------:R-:W-:Y:S02]  /*6630*/  IMAD R7, RZ, RZ, -UR5 ;  /* 0x80000005ff077e24 */ /* 0x000fe4000f8e02ff */
[----:B------:R-:W-:Y:S02]  /*6640*/  IMAD.U32 R66, RZ, RZ, UR5 ;  /* 0x00000005ff427e24 */ /* 0x000fe4000f8e00ff */
[----:B------:R-:W-:Y:S01]  /*6650*/  IMAD R67, R7, UR10, R67 ;  /* 0x0000000a07437c24 */ /* 0x000fe2000f8e0243 */
[----:B----4-:R-:W-:Y:S04]  /*6660*/  SHF.L.U32 R3, R47, 0x1f, RZ ;  /* 0x0000001f2f037819 */ /* 0x010fe800000006ff */
[----:B------:R4:W4:Y:S01]  /*6670*/  SYNCS.PHASECHK.TRANS64.TRYWAIT P0, [R27+URZ+0x120], R3 ;  /* 0x000120031b0075a7 */ /* 0x00092200080011ff */
[----:B-1----:R-:W-:Y:S07]  /*6680*/  UIMAD.WIDE.U32 UR6, UR5, UR12, URZ ;  /* 0x0000000c050672a5 */ /* 0x002fee000f8e00ff */
[----:B------:R-:W-:Y:S02]  /*6690*/  UMOV UR4, UR7 ;  /* 0x0000000700047c82 */ /* 0x000fe40008000000 */
[----:B------:R-:W-:Y:S04]  /*66a0*/  USHF.R.U32.HI UR4, URZ, UR13, UR4 ;  /* 0x0000000dff047299 */ /* 0x000fe80008011604 */
[----:B------:R-:W-:Y:S02]  /*66b0*/  USEL UR4, UR5, UR4, !UP0 ;  /* 0x0000000405047287 */ /* 0x000fe4000c000000 */
[----:B------:R-:W-:Y:S02]  /*66c0*/  UISETP.NE.AND UP0, UPT, UR14, 0x1, UPT ;  /* 0x000000010e00788c */ /* 0x000fe4000bf05270 */
[----:B------:R-:W-:Y:S02]  /*66d0*/  UIMAD.WIDE.U32 UR6, UR4, UR15, URZ ;  /* 0x0000000f040672a5 */ /* 0x000fe4000f8e00ff */
[----:B------:R-:W-:Y:S02]  /*66e0*/  IMAD.U32 R65, RZ, RZ, UR4 ;  /* 0x00000004ff417e24 */ /* 0x000fe4000f8e00ff */
[----:B------:R-:W-:Y:S01]  /*66f0*/  PLOP3.LUT P2, PT, PT, PT, UP0, 0x80, 0x8 ;  /* 0x000000000008781c */ /* 0x000fe20003f4f008 */
[----:B------:R-:W-:Y:S02]  /*6700*/  IMAD R6, RZ, RZ, -UR4 ;  /* 0x80000004ff067e24 */ /* 0x000fe4000f8e02ff */
[----:B------:R-:W-:Y:S01]  /*6710*/  UMOV UR6, UR7 ;  /* 0x0000000700067c82 */ /* 0x000fe20008000000 */
[----:B------:R-:W-:Y:S01]  /*6720*/  IMAD.U32 R64, RZ, RZ, UR4 ;  /* 0x00000004ff407e24 */ /* 0x000fe2000f8e00ff */
[----:B--2---:R-:W-:Y:S01]  /*6730*/  USHF.R.U32.HI UR6, URZ, UR11, UR6 ;  /* 0x0000000bff067299 */ /* 0x004fe20008011606 */
[----:B------:R-:W-:Y:S05]  /*6740*/  IMAD R66, R6, UR9, R66 ;  /* 0x0000000906427c24 */ /* 0x000fea000f8e0242 */
[----:B------:R-:W-:Y:S02]  /*6750*/  SEL R65, R65, UR6, !P2 ;  /* 0x0000000641417c07 */ /* 0x000fe4000d000000 */
[----:B------:R-:W-:Y:S03]  /*6760*/  ISETP.NE.U32.AND P2, PT, R5, 0x1, PT ;  /* 0x000000010500780c */ /* 0x000fe60003f45070 */
[----:B------:R-:W-:Y:S01]  /*6770*/  IMAD.MOV R4, RZ, RZ, -R65 ;  /* 0x000000ffff047224 */ /* 0x000fe200078e0a41 */
[----:B------:R-:W-:Y:S03]  /*6780*/  P2R R74, PR, RZ, 0x4 ;  /* 0x00000004ff4a7803 */ /* 0x000fe60000000000 */
[----:B------:R-:W-:Y:S01]  /*6790*/  IMAD R64, R4, UR14, R64 ;  /* 0x0000000e04407c24 */ /* 0x000fe2000f8e0240 */
[----:B---3--:R-:W-:Y:S01]  /*67a0*/  @P5 SEL R73, RZ, 0x1, !P1 ;  /* 0x00000001ff495807 */ /* 0x008fe20004800000 */
[----:B------:R-:W-:Y:S06]  /*67b0*/  @!P5 BRA `(.L_x_89) ;  /* 0x00000000006cd947 */ /* 0x000fec0003800000 */
[----:B------:R-:W-:Y:S01]  /*67c0*/  HFMA2 R31, -RZ, RZ, 0, 0 ;  /* 0x00000000ff1f7431 */ /* 0x000fe200000001ff */
[----:B------:R-:W-:Y:S01]  /*67d0*/  ISETP.NE.AND P1, PT, R73, RZ, PT ;  /* 0x000000ff4900720c */ /* 0x000fe20003f25270 */
[----:B------:R-:W-:Y:S01]  /*67e0*/  IMAD.U32 R2, RZ, RZ, UR50 ;  /* 0x00000032ff027e24 */ /* 0x000fe2000f8e00ff */
[----:B------:R-:W-:Y:S11]  /*67f0*/  BSSY B0, `(.L_x_90) ;  /* 0x0000005000007945 */ /* 0x000ff60003800000 */
[----:B------:R-:W-:Y:S05]  /*6800*/  @P1 BRA `(.L_x_91) ;  /* 0x00000000000c1947 */ /* 0x000fea0003800000 */
[----:B------:R-:W-:Y:S04]  /*6810*/  SHF.L.U32 R4, R71, 0x1f, RZ ;  /* 0x0000001f47047819 */ /* 0x000fe800000006ff */
[----:B------:R-:W1:Y:S02]  /*6820*/  SYNCS.PHASECHK.TRANS64.TRYWAIT P1, [R0+URZ+0xd0], R4 ;  /* 0x0000d004000075a7 */ /* 0x000e6400080211ff */
[----:B-1----:R-:W-:Y:S05]  /*6830*/  @!P1 BRA `(.L_x_92) ;  /* 0x0000002000489947 */ /* 0x002fea0003800000 */
.L_x_91:
[----:B------:R-:W-:Y:S05]  /*6840*/  BSYNC B0 ;  /* 0x0000000000007941 */ /* 0x000fea0003800000 */
.L_x_90:
[----:B------:R-:W-:Y:S01]  /*6850*/  ISETP.NE.AND P1, PT, R74, RZ, PT ;  /* 0x000000ff4a00720c */ /* 0x000fe20003f25270 */
[----:B------:R-:W-:Y:S01]  /*6860*/  IMAD.MOV.U32 R30, RZ, RZ, RZ ;  /* 0x000000ffff1e7224 */ /* 0x000fe200078e00ff */
[----:B------:R-:W-:Y:S02]  /*6870*/  CS2R R28, SRZ ;  /* 0x00000000001c7805 */ /* 0x000fe4000001ff00 */
[----:B------:R-:W-:Y:S02]  /*6880*/  CS2R R38, SRZ ;  /* 0x0000000000267805 */ /* 0x000fe4000001ff00 */
[----:B------:R-:W-:Y:S07]  /*6890*/  CS2R R36, SRZ ;  /* 0x0000000000247805 */ /* 0x000fee000001ff00 */
[----:B------:R-:W-:Y:S01]  /*68a0*/  @P1 IMAD R2, R2, 0x800, R49 ;  /* 0x0000080002021824 */ /* 0x000fe200078e0231 */
[----:B------:R-:W-:Y:S05]  /*68b0*/  @P1 WARPSYNC.ALL ;  /* 0x0000000000001948 */ /* 0x000fea0003800000 */
[----:B------:R-:W-:Y:S01]  /*68c0*/  @P1 LEA R2, R2, UR49, 0x1 ;  /* 0x0000003102021c11 */ /* 0x000fe2000f8e08ff */
[----:B------:R-:W-:Y:S04]  /*68d0*/  UIADD3 UR4, UPT, UPT, UR50, 0x1, URZ ;  /* 0x0000000132047890 */ /* 0x000fe8000fffe0ff */
[----:B------:R-:W2:Y:S01]  /*68e0*/  @P1 LDSM.16.M88.4 R28, [R2+0x200] ;  /* 0x00020000021c183b */ /* 0x000ea20000000200 */
[----:B-1----:R-:W-:Y:S01]  /*68f0*/  @P1 IMAD R0, R63, 0x2, R2 ;  /* 0x000000023f001824 */ /* 0x002fe200078e0202 */
[----:B------:R-:W-:Y:S04]  /*6900*/  UISETP.NE.AND UP0, UPT, UR4, 0x3, UPT ;  /* 0x000000030400788c */ /* 0x000fe8000bf05270 */
[----:B------:R1:W3:Y:S01]  /*6910*/  @P1 LDSM.16.M88.4 R36, [R0+0x200] ;  /* 0x000200000024183b */ /* 0x0002e20000000200 */
[----:B------:R-:W-:Y:S01]  /*6920*/  USEL UR4, UR4, URZ, UP0 ;  /* 0x000000ff04047287 */ /* 0x000fe20008000000 */
[----:B------:R-:W-:Y:S05]  /*6930*/  PLOP3.LUT P1, PT, PT, PT, UP0, 0x80, 0x8 ;  /* 0x000000000008781c */ /* 0x000fea0003f2f008 */
[----:B------:R-:W-:Y:S01]  /*6940*/  IMAD.U32 R72, RZ, RZ, UR4 ;  /* 0x00000004ff487e24 */ /* 0x000fe2000f8e00ff */
[----:B-1----:R-:W-:Y:S04]  /*6950*/  SEL R0, RZ, 0x1, P1 ;  /* 0x00000001ff007807 */ /* 0x002fe80000800000 */
[----:B------:R-:W-:Y:S02]  /*6960*/  LOP3.LUT R71, R71, R0, RZ, 0x3c, !PT ;  /* 0x0000000047477212 */ /* 0x000fe400078e3cff */
.L_x_89:
[----:B------:R-:W-:Y:S05]  /*6970*/  BSYNC B1 ;  /* 0x0000000000017941 */ /* 0x000fea0003800000 */
.L_x_88:
[----:B------:R-:W-:Y:S04]  /*6980*/  SHF.R.U32.HI R0, RZ, 0x15, R25 ;  /* 0x00000015ff007819 */ /* 0x000fe80000011619 */
[----:B------:R-:W-:Y:S01]  /*6990*/  LOP3.LUT P1, RZ, R0, 0x3, R52, 0x48, !PT ;  /* 0x0000000300ff7812 */ /* 0x000fe20007824834 */
[----:B------:R-:W-:Y:S01]  /*69a0*/  @!UPT UIADD3 URZ, UPT, UPT, URZ, URZ, URZ ;  /* 0x000000fffffff290 */ /* 0x000fe2000fffe0ff */
[----:B----4-:R-:W-:Y:S11]  /*69b0*/  @P0 BRA `(.L_x_93) ;  /* 0x0000000000080947 */ /* 0x010ff60003800000 */
[----:B------:R-:W1:Y:S02]  /*69c0*/  SYNCS.PHASECHK.TRANS64.TRYWAIT P0, [R27+URZ+0x120], R3 ;  /* 0x000120031b0075a7 */ /* 0x000e6400080011ff */
[----:B-1----:R-:W-:Y:S05]  /*69d0*/  @!P0 BRA `(.L_x_94) ;  /* 0x0000001c00f48947 */ /* 0x002fea0003800000 */
.L_x_93:
[----:B------:R-:W-:Y:S05]  /*69e0*/  @!P1 BRA `(.L_x_95) ;  /* 0x0000000000409947 */ /* 0x000fea0003800000 */
[----:B------:R-:W4:Y:S01]  /*69f0*/  LDCU.64 UR8, c[0x4][0x70] ;  /* 0x01000e00ff0877ac */ /* 0x000f220008000a00 */
[----:B-1----:R-:W-:Y:S01]  /*6a00*/  MOV R3, 0x0 ;  /* 0x0000000000037802 */ /* 0x002fe20000000f00 */
[----:B------:R-:W-:Y:S02]  /*6a10*/  HFMA2 R12, -RZ, RZ, 0, 5.9604644775390625e-08 ;  /* 0x00000001ff0c7431 */ /* 0x000fe400000001ff */
[----:B------:R-:W-:Y:S02]  /*6a20*/  IMAD.MOV.U32 R8, RZ, RZ, 0x192 ;  /* 0x00000192ff087424 */ /* 0x000fe400078e00ff */
[----:B------:R-:W-:Y:S01]  /*6a30*/  IMAD.MOV.U32 R13, RZ, RZ, RZ ;  /* 0x000000ffff0d7224 */ /* 0x000fe200078e00ff */
[----:B------:R-:W1:Y:S01]  /*6a40*/  LDCU.64 UR6, c[0x4][0x78] ;  /* 0x01000f00ff0677ac */ /* 0x000e620008000a00 */
[----:B------:R-:W2:Y:S01]  /*6a50*/  LDC.64 R2, c[0x4][R3] ;  /* 0x0100000003027b82 */ /* 0x000ea20000000a00 */
[----:B------:R-:W5:Y:S01]  /*6a60*/  LDCU.64 UR4, c[0x4][0x10] ;  /* 0x01000200ff0477ac */ /* 0x000f620008000a00 */
[----:B----4-:R-:W-:Y:S01]  /*6a70*/  MOV R5, UR9 ;  /* 0x0000000900057c02 */ /* 0x010fe20008000f00 */
[----:B------:R-:W-:Y:S01]  /*6a80*/  IMAD.U32 R4, RZ, RZ, UR8 ;  /* 0x00000008ff047e24 */ /* 0x000fe2000f8e00ff */
[----:B-1----:R-:W-:Y:S01]  /*6a90*/  MOV R7, UR7 ;  /* 0x0000000700077c02 */ /* 0x002fe20008000f00 */
[----:B------:R-:W-:Y:S01]  /*6aa0*/  IMAD.U32 R6, RZ, RZ, UR6 ;  /* 0x00000006ff067e24 */ /* 0x000fe2000f8e00ff */
[----:B-----5:R-:W-:Y:S01]  /*6ab0*/  MOV R11, UR5 ;  /* 0x00000005000b7c02 */ /* 0x020fe20008000f00 */
[----:B------:R-:W-:Y:S02]  /*6ac0*/  IMAD.U32 R10, RZ, RZ, UR4 ;  /* 0x00000004ff0a7e24 */ /* 0x000fe4000f8e00ff */
[----:B------:R-:W-:Y:S07]  /*6ad0*/  LEPC R20, `(.L_x_95) ;  /* 0x000000001014794e */ /* 0x000fee0000000000 */
[----:B--23--:R-:W-:Y:S05]  /*6ae0*/  CALL.ABS.NOINC R2 ;  /* 0x0000000002007343 */ /* 0x00cfea0003c00000 */
.L_x_95:
[----:B------:R-:W-:Y:S05]  /*6af0*/  WARPSYNC.ALL ;  /* 0x0000000000007948 */ /* 0x000fea0003800000 */
[----:B------:R-:W-:Y:S01]  /*6b00*/  R2UR UR4, R25 ;  /* 0x00000000190472ca */ /* 0x000fe200000e0000 */
[----:B-12---:R-:W-:Y:S01]  /*6b10*/  HADD2.F32 R3, -RZ, R28.H0_H0 ;  /* 0x2000001cff037230 */ /* 0x006fe20000004100 */
[----:B------:R-:W-:Y:S01]  /*6b20*/  SHF.L.U32 R70, R63, 0x1, RZ ;  /* 0x000000013f467819 */ /* 0x000fe200000006ff */
[----:B------:R-:W-:Y:S01]  /*6b30*/  HADD2.F32 R20, -RZ, R30.H0_H0 ;  /* 0x2000001eff147230 */ /* 0x000fe20000004100 */
[----:B------:R-:W-:Y:S01]  /*6b40*/  ISETP.NE.AND P0, PT, R50, RZ, PT ;  /* 0x000000ff3200720c */ /* 0x000fe20003f05270 */
[----:B------:R-:W-:Y:S08]  /*6b50*/  BSSY.RECONVERGENT B0, `(.L_x_96) ;  /* 0x0000051000007945 */ /* 0x000ff00003800200 */
[----:B------:R-:W1:Y:S02]  /*6b60*/  LDTM.16dp256bit.x4 R4, tmem[UR4] ;  /* 0x00000004000479ee */ /* 0x000e640008120000 */
[C---:B-1----:R-:W-:Y:S01]  /*6b70*/  FMUL R0, R24.reuse, R4 ;  /* 0x0000000418007220 */ /* 0x042fe20000400000 */
[----:B------:R-:W-:Y:S02]  /*6b80*/  HADD2.F32 R4, -RZ, R28.H1_H1 ;  /* 0x3000001cff047230 */ /* 0x000fe40000004100 */
[----:B------:R-:W-:Y:S01]  /*6b90*/  FMUL R2, R24, R5 ;  /* 0x0000000518027220 */ /* 0x000fe20000400000 */
[--C-:B------:R-:W-:Y:S02]  /*6ba0*/  HADD2.F32 R5, -RZ, R29.reuse.H0_H0 ;  /* 0x2000001dff057230 */ /* 0x100fe40000004100 */
[----:B------:R-:W-:Y:S01]  /*6bb0*/  FFMA R0, R26, R3, R0 ;  /* 0x000000031a007223 */ /* 0x000fe20000000000 */
[----:B------:R-:W-:Y:S01]  /*6bc0*/  FMUL R3, R24, R6 ;  /* 0x0000000618037220 */ /* 0x000fe20000400000 */
[----:B------:R-:W-:Y:S02]  /*6bd0*/  HADD2.F32 R6, -RZ, R29.H1_H1 ;  /* 0x3000001dff067230 */ /* 0x000fe40000004100 */
[----:B------:R-:W-:Y:S01]  /*6be0*/  FFMA R2, R26, R4, R2 ;  /* 0x000000041a027223 */ /* 0x000fe20000000002 */
[----:B------:R-:W-:Y:S01]  /*6bf0*/  FMUL R7, R24, R7 ;  /* 0x0000000718077220 */ /* 0x000fe20000400000 */
[----:B------:R-:W-:Y:S01]  /*6c00*/  FFMA R3, R26, R5, R3 ;  /* 0x000000051a037223 */ /* 0x000fe20000000003 */
[C---:B------:R-:W-:Y:S01]  /*6c10*/  FMUL R4, R24.reuse, R8 ;  /* 0x0000000818047220 */ /* 0x040fe20000400000 */
[----:B------:R-:W-:Y:S01]  /*6c20*/  FMUL R5, R24, R9 ;  /* 0x0000000918057220 */ /* 0x000fe20000400000 */
[----:B------:R-:W-:Y:S01]  /*6c30*/  F2FP.F16.F32.PACK_AB R32, R2, R0 ;  /* 0x000000000220723e */ /* 0x000fe200000000ff */
[C---:B------:R-:W-:Y:S01]  /*6c40*/  FFMA R7, R26.reuse, R6, R7 ;  /* 0x000000061a077223 */ /* 0x040fe20000000007 */
[----:B------:R-:W-:Y:S02]  /*6c50*/  HADD2.F32 R0, -RZ, R30.H1_H1 ;  /* 0x3000001eff007230 */ /* 0x000fe40000004100 */
[----:B------:R-:W-:Y:S01]  /*6c60*/  FFMA R4, R26, R20, R4 ;  /* 0x000000141a047223 */ /* 0x000fe20000000004 */
[--C-:B------:R-:W-:Y:S02]  /*6c70*/  HADD2.F32 R2, -RZ, R31.reuse.H0_H0 ;  /* 0x2000001fff027230 */ /* 0x100fe40000004100 */
[----:B------:R-:W-:Y:S01]  /*6c80*/  FMUL R6, R24, R10 ;  /* 0x0000000a18067220 */ /* 0x000fe20000400000 */
[----:B------:R-:W-:Y:S01]  /*6c90*/  F2FP.F16.F32.PACK_AB R33, R7, R3 ;  /* 0x000000030721723e */ /* 0x000fe200000000ff */
[----:B------:R-:W-:Y:S02]  /*6ca0*/  HADD2.F32 R3, -RZ, R31.H1_H1 ;  /* 0x3000001fff037230 */ /* 0x000fe40000004100 */
[----:B------:R-:W-:Y:S01]  /*6cb0*/  FFMA R5, R26, R0, R5 ;  /* 0x000000001a057223 */ /* 0x000fe20000000005 */
[C---:B------:R-:W-:Y:S01]  /*6cc0*/  FMUL R11, R24.reuse, R11 ;  /* 0x0000000b180b7220 */ /* 0x040fe20000400000 */
[--C-:B---3--:R-:W-:Y:S02]  /*6cd0*/  HADD2.F32 R7, -RZ, R36.reuse.H0_H0 ;  /* 0x20000024ff077230 */ /* 0x108fe40000004100 */
[C---:B------:R-:W-:Y:S01]  /*6ce0*/  FMUL R8, R24.reuse, R12 ;  /* 0x0000000c18087220 */ /* 0x040fe20000400000 */
[----:B------:R-:W-:Y:S02]  /*6cf0*/  HADD2.F32 R0, -RZ, R36.H1_H1 ;  /* 0x30000024ff007230 */ /* 0x000fe40000004100 */
[----:B------:R-:W-:Y:S01]  /*6d00*/  FMUL R9, R24, R13 ;  /* 0x0000000d18097220 */ /* 0x000fe20000400000 */
[C---:B------:R-:W-:Y:S01]  /*6d10*/  FFMA R6, R26.reuse, R2, R6 ;  /* 0x000000021a067223 */ /* 0x040fe20000000006 */
[C---:B------:R-:W-:Y:S01]  /*6d20*/  FFMA R11, R26.reuse, R3, R11 ;  /* 0x000000031a0b7223 */ /* 0x040fe2000000000b */
[C---:B------:R-:W-:Y:S01]  /*6d30*/  FFMA R8, R26.reuse, R7, R8 ;  /* 0x000000071a087223 */ /* 0x040fe20000000008 */
[----:B------:R-:W-:Y:S01]  /*6d40*/  FFMA R9, R26, R0, R9 ;  /* 0x000000001a097223 */ /* 0x000fe20000000009 */
[--C-:B------:R-:W-:Y:S02]  /*6d50*/  HADD2.F32 R2, -RZ, R37.reuse.H0_H0 ;  /* 0x20000025ff027230 */ /* 0x100fe40000004100 */
[C---:B------:R-:W-:Y:S01]  /*6d60*/  FMUL R10, R24.reuse, R14 ;  /* 0x0000000e180a7220 */ /* 0x040fe20000400000 */
[----:B------:R-:W-:Y:S02]  /*6d70*/  HADD2.F32 R0, -RZ, R37.H1_H1 ;  /* 0x30000025ff007230 */ /* 0x000fe40000004100 */
[----:B------:R-:W-:Y:S01]  /*6d80*/  FMUL R15, R24, R15 ;  /* 0x0000000f180f7220 */ /* 0x000fe20000400000 */
[----:B------:R-:W-:Y:S01]  /*6d90*/  F2FP.F16.F32.PACK_AB R34, R5, R4 ;  /* 0x000000040522723e */ /* 0x000fe200000000ff */
[----:B------:R-:W-:Y:S01]  /*6da0*/  FFMA R10, R26, R2, R10 ;  /* 0x000000021a0a7223 */ /* 0x000fe2000000000a */
[----:B------:R-:W-:Y:S01]  /*6db0*/  FMUL R12, R24, R16 ;  /* 0x00000010180c7220 */ /* 0x000fe20000400000 */
[----:B------:R-:W-:Y:S01]  /*6dc0*/  FFMA R15, R26, R0, R15 ;  /* 0x000000001a0f7223 */ /* 0x000fe2000000000f */
[--C-:B------:R-:W-:Y:S01]  /*6dd0*/  HADD2.F32 R0, -RZ, R38.reuse.H0_H0 ;  /* 0x20000026ff007230 */ /* 0x100fe20000004100 */
[----:B------:R-:W-:Y:S01]  /*6de0*/  MOV R5, UR50 ;  /* 0x0000003200057c02 */ /* 0x000fe20008000f00 */
[----:B------:R-:W-:Y:S02]  /*6df0*/  HADD2.F32 R2, -RZ, R38.H1_H1 ;  /* 0x30000026ff027230 */ /* 0x000fe40000004100 */
[C---:B------:R-:W-:Y:S01]  /*6e00*/  FMUL R13, R24.reuse, R17 ;  /* 0x00000011180d7220 */ /* 0x040fe20000400000 */
[--C-:B------:R-:W-:Y:S02]  /*6e10*/  HADD2.F32 R3, -RZ, R39.reuse.H0_H0 ;  /* 0x20000027ff037230 */ /* 0x100fe40000004100 */
[C---:B------:R-:W-:Y:S01]  /*6e20*/  FMUL R14, R24.reuse, R18 ;  /* 0x00000012180e7220 */ /* 0x040fe20000400000 */
[----:B------:R-:W-:Y:S02]  /*6e30*/  HADD2.F32 R4, -RZ, R39.H1_H1 ;  /* 0x30000027ff047230 */ /* 0x000fe40000004100 */
[----:B------:R-:W-:Y:S01]  /*6e40*/  FMUL R19, R24, R19 ;  /* 0x0000001318137220 */ /* 0x000fe20000400000 */
[C---:B------:R-:W-:Y:S01]  /*6e50*/  FFMA R12, R26.reuse, R0, R12 ;  /* 0x000000001a0c7223 */ /* 0x040fe2000000000c */
[----:B------:R-:W-:Y:S01]  /*6e60*/  LEA R5, R5, R49, 0xb ;  /* 0x0000003105057211 */ /* 0x000fe200078e58ff */
[C---:B------:R-:W-:Y:S01]  /*6e70*/  FFMA R13, R26.reuse, R2, R13 ;  /* 0x000000021a0d7223 */ /* 0x040fe2000000000d */
[C---:B------:R-:W-:Y:S01]  /*6e80*/  FFMA R14, R26.reuse, R3, R14 ;  /* 0x000000031a0e7223 */ /* 0x040fe2000000000e */
[----:B------:R-:W-:Y:S01]  /*6e90*/  FFMA R19, R26, R4, R19 ;  /* 0x000000041a137223 */ /* 0x000fe20000000013 */
[----:B------:R-:W-:Y:S02]  /*6ea0*/  F2FP.F16.F32.PACK_AB R35, R11, R6 ;  /* 0x000000060b23723e */ /* 0x000fe400000000ff */
[----:B------:R-:W-:Y:S02]  /*6eb0*/  LEA R5, R5, UR49, 0x1 ;  /* 0x0000003105057c11 */ /* 0x000fe4000f8e08ff */
[----:B------:R-:W-:Y:S02]  /*6ec0*/  F2FP.F16.F32.PACK_AB R8, R9, R8 ;  /* 0x000000080908723e */ /* 0x000fe400000000ff */
[----:B------:R-:W-:Y:S01]  /*6ed0*/  F2FP.F16.F32.PACK_AB R9, R15, R10 ;  /* 0x0000000a0f09723e */ /* 0x000fe200000000ff */
[----:B------:R1:W-:Y:S01]  /*6ee0*/  STSM.16.M88.4 [R5+0x200], R32 ;  /* 0x0002002005007844 */ /* 0x0003e20000000200 */
[----:B------:R-:W-:Y:S02]  /*6ef0*/  F2FP.F16.F32.PACK_AB R10, R13, R12 ;  /* 0x0000000c0d0a723e */ /* 0x000fe400000000ff */
[----:B------:R-:W-:Y:S02]  /*6f00*/  F2FP.F16.F32.PACK_AB R11, R19, R14 ;  /* 0x0000000e130b723e */ /* 0x000fe400000000ff */
[----:B------:R-:W-:Y:S05]  /*6f10*/  IADD3 R0, PT, PT, R70, 0x200, R5 ;  /* 0x0000020046007810 */ /* 0x000fea0007ffe005 */
[----:B------:R1:W-:Y:S01]  /*6f20*/  STSM.16.M88.4 [R0], R8 ;  /* 0x0000000800007844 */ /* 0x0003e20000000200 */
[----:B------:R-:W-:Y:S01]  /*6f30*/  @!PT LDS RZ, [RZ] ;  /* 0x00000000fffff984 */ /* 0x000fe20000000800 */
[----:B------:R-:W-:Y:S01]  /*6f40*/  @!PT LDS RZ, [RZ] ;  /* 0x00000000fffff984 */ /* 0x000fe20000000800 */
[----:B------:R-:W-:Y:S01]  /*6f50*/  @!PT LDS RZ, [RZ] ;  /* 0x00000000fffff984 */ /* 0x000fe20000000800 */
[----:B------:R-:W-:Y:S01]  /*6f60*/  @!PT LDS RZ, [RZ] ;  /* 0x00000000fffff984 */ /* 0x000fe20000000800 */
[----:B------:R2:W-:Y:S07]  /*6f70*/  MEMBAR.ALL.CTA ;  /* 0x0000000000007992 */ /* 0x0005ee0000008000 */
[----:B--2---:R-:W2:Y:S02]  /*6f80*/  FENCE.VIEW.ASYNC.S ;  /* 0x00000000000073c6 */ /* 0x004ea40000000000 */
[----:B--2---:R-:W-:Y:S06]  /*6f90*/  BAR.SYNC.DEFER_BLOCKING 0x1, 0x80 ;  /* 0x0042000000007b1d */ /* 0x004fec0000010000 */
[----:B------:R-:W-:Y:S05]  /*6fa0*/  @P0 BRA `(.L_x_97) ;  /* 0x00000000002c0947 */ /* 0x000fea0003800000 */
[----:B------:R-:W2:Y:S01]  /*6fb0*/  LDCU.64 UR6, c[0x0][0x348] ;  /* 0x00006900ff0677ac */ /* 0x000ea20008000a00 */
[----:B------:R-:W-:Y:S02]  /*6fc0*/  R2UR UR42, R67 ;  /* 0x00000000432a72ca */ /* 0x000fe400000e0000 */
[----:B------:R-:W-:Y:S01]  /*6fd0*/  R2UR UR43, R66 ;  /* 0x00000000422b72ca */ /* 0x000fe200000e0000 */
[----:B------:R-:W-:Y:S01]  /*6fe0*/  ULEA UR5, UR50, UR49, 0xc ;  /* 0x0000003132057291 */ /* 0x000fe2000f8e60ff */
[----:B------:R-:W-:Y:S02]  /*6ff0*/  R2UR UR44, R64 ;  /* 0x00000000402c72ca */ /* 0x000fe400000e0000 */
[----:B------:R-:W-:Y:S01]  /*7000*/  R2UR UR45, R65 ;  /* 0x00000000412d72ca */ /* 0x000fe200000e0000 */
[----:B------:R-:W-:Y:S02]  /*7010*/  UIADD3 UR40, UPT, UPT, UR5, 0x200, URZ ;  /* 0x0000020005287890 */ /* 0x000fe4000fffe0ff */
[----:B--2---:R-:W-:Y:S04]  /*7020*/  UIADD3 UR4, UP0, UPT, UR6, 0x780, URZ ;  /* 0x0000078006047890 */ /* 0x004fe8000ff1e0ff */
[----:B------:R-:W-:Y:S09]  /*7030*/  UIADD3.X UR5, UPT, UPT, URZ, UR7, URZ, UP0, !UPT ;  /* 0x00000007ff057290 */ /* 0x000ff200087fe4ff */
[----:B------:R2:W-:Y:S02]  /*7040*/  UTMASTG.5D.IM2COL [UR40], [UR4] ;  /* 0x00000028040073b5 */ /* 0x0005e40008060000 */
[----:B--2---:R0:W-:Y:S02]  /*7050*/  UTMACMDFLUSH ;  /* 0x00000000000079b7 */ /* 0x0041e40000000000 */
.L_x_97:
[----:B------:R-:W-:Y:S05]  /*7060*/  BSYNC.RECONVERGENT B0 ;  /* 0x0000000000007941 */ /* 0x000fea0003800200 */
.L_x_96:
[----:B------:R-:W-:Y:S01]  /*7070*/  UIADD3 UR42, UPT, UPT, UR50, 0x1, URZ ;  /* 0x00000001322a7890 */ /* 0x000fe2000fffe0ff */
[----:B------:R-:W-:Y:S03]  /*7080*/  BSSY.RECONVERGENT B0, `(.L_x_98) ;  /* 0x0000005000007945 */ /* 0x000fe60003800200 */
[----:B------:R-:W-:Y:S04]  /*7090*/  UISETP.NE.AND UP0, UPT, UR42, 0x3, UPT ;  /* 0x000000032a00788c */ /* 0x000fe8000bf05270 */
[----:B------:R-:W-:Y:S01]  /*70a0*/  USEL UR40, UR42, URZ, UP0 ;  /* 0x000000ff2a287287 */ /* 0x000fe20008000000 */
[----:B------:R-:W-:Y:S11]  /*70b0*/  @P0 BRA `(.L_x_99) ;  /* 0x0000000000040947 */ /* 0x000ff60003800000 */
[----:B------:R-:W-:Y:S04]  /*70c0*/  DEPBAR.LE SB0, 0x1 ;  /* 0x000080400000791a */ /* 0x000fe80000000000 */
.L_x_99:
[----:B------:R-:W-:Y:S05]  /*70d0*/  BSYNC.RECONVERGENT B0 ;  /* 0x0000000000007941 */ /* 0x000fea0003800200 */
.L_x_98:
[----:B------:R-:W-:Y:S01]  /*70e0*/  BAR.SYNC.DEFER_BLOCKING 0x1, 0x80 ;  /* 0x0042000000007b1d */ /* 0x000fe20000010000 */
[----:B------:R-:W-:Y:S01]  /*70f0*/  ISETP.NE.AND P1, PT, R69, RZ, PT ;  /* 0x000000ff4500720c */ /* 0x000fe20003f25270 */
[----:B------:R-:W-:Y:S01]  /*7100*/  UISETP.NE.AND UP0, UPT, UR52, URZ, UPT ;  /* 0x000000ff3400728c */ /* 0x000fe2000bf05270 */
[----:B------:R-:W-:Y:S11]  /*7110*/  LEA R3, R72, UR49, 0x3 ;  /* 0x0000003148037c11 */ /* 0x000ff6000f8e18ff */
[----:B------:R-:W-:Y:S01]  /*7120*/  @P1 SHF.L.U32 R4, R71, 0x1f, RZ ;  /* 0x0000001f47041819 */ /* 0x000fe200000006ff */
[----:B------:R-:W-:Y:S06]  /*7130*/  BRA.U !UP0, `(.L_x_100) ;  /* 0x0000000108287547 */ /* 0x000fec000b800000 */
[----:B-1----:R-:W1:Y:S01]  /*7140*/  S2R R0, SR_CgaCtaId ;  /* 0x0000000000007919 */ /* 0x002e620000008800 */
[----:B------:R-:W-:Y:S05]  /*7150*/  IMAD.U32 R2, RZ, RZ, UR53 ;  /* 0x00000035ff027e24 */ /* 0x000fea000f8e00ff */
[C---:B------:R-:W-:Y:S01]  /*7160*/  @P1 LEA R5, R2.reuse, UR49, 0x3 ;  /* 0x0000003102051c11 */ /* 0x040fe2000f8e18ff */
[----:B------:R-:W-:Y:S04]  /*7170*/  VIADD R2, R2, 0x1 ;  /* 0x0000000102027836 */ /* 0x000fe80000000000 */
[----:B------:R-:W-:Y:S01]  /*7180*/  @P1 VIADD R5, R5, 0xe8 ;  /* 0x000000e805051836 */ /* 0x000fe20000000000 */
[C---:B------:R-:W-:Y:S04]  /*7190*/  ISETP.NE.AND P0, PT, R2.reuse, 0x3, PT ;  /* 0x000000030200780c */ /* 0x040fe80003f05270 */
[----:B------:R-:W-:Y:S04]  /*71a0*/  SEL R2, R2, RZ, P0 ;  /* 0x000000ff02027207 */ /* 0x000fe80000000000 */
[----:B------:R-:W-:Y:S02]  /*71b0*/  R2UR UR53, R2 ;  /* 0x00000000023572ca */ /* 0x000fe400000e0000 */
[----:B-1----:R-:W-:Y:S04]  /*71c0*/  @P1 PRMT R0, R0, 0x654, R5 ;  /* 0x0000065400001816 */ /* 0x002fe80000000005 */
[----:B------:R2:W-:Y:S09]  /*71d0*/  @P1 SYNCS.ARRIVE.TRANS64.RED.A1T0 RZ, [R0+URZ], RZ ;  /* 0x000000ff00ff19a7 */ /* 0x0005f200081004ff */
.L_x_100:
[----:B------:R-:W3:Y:S01]  /*71e0*/  @P1 SYNCS.PHASECHK.TRANS64.TRYWAIT P0, [R3+URZ+0xd0], R4 ;  /* 0x0000d004030015a7 */ /* 0x000ee200080011ff */
[----:B------:R-:W-:Y:S01]  /*71f0*/  BSSY B1, `(.L_x_101) ;  /* 0x0000013000017945 */ /* 0x000fe20003800000 */
[----:B---3--:R-:W-:Y:S03]  /*7200*/  @P1 SEL R73, RZ, 0x1, !P0 ;  /* 0x00000001ff491807 */ /* 0x008fe60004000000 */
[----:B------:R-:W-:Y:S05]  /*7210*/  @!P1 BRA `(.L_x_102) ;  /* 0x0000000000409947 */ /* 0x000fea0003800000 */
[----:B------:R-:W-:Y:S01]  /*7220*/  ISETP.NE.AND P1, PT, R74, RZ, PT ;  /* 0x000000ff4a00720c */ /* 0x000fe20003f25270 */
[----:B------:R-:W-:Y:S01]  /*7230*/  BSSY B0, `(.L_x_103) ;  /* 0x0000009000007945 */ /* 0x000fe20003800000 */
[----:B------:R-:W-:Y:S11]  /*7240*/  ISETP.NE.AND P0, PT, R73, RZ, PT ;  /* 0x000000ff4900720c */ /* 0x000ff60003f05270 */
[----:B------:R-:W-:Y:S05]  /*7250*/  @P1 IMAD R2, R72, 0x800, R49 ;  /* 0x0000080048021824 */ /* 0x000fea00078e0231 */
[----:B------:R-:W-:Y:S05]  /*7260*/  @P1 LEA R2, R2, UR49, 0x1 ;  /* 0x0000003102021c11 */ /* 0x000fea000f8e08ff */
[----:B-12---:R-:W-:Y:S01]  /*7270*/  @P1 IMAD.IADD R0, R70, 0x1, R2 ;  /* 0x0000000146001824 */ /* 0x006fe200078e0202 */
[----:B------:R-:W-:Y:S06]  /*7280*/  @P0 BRA `(.L_x_104) ;  /* 0x00000000000c0947 */ /* 0x000fec0003800000 */
[----:B------:R-:W-:Y:S04]  /*7290*/  SHF.L.U32 R71, R71, 0x1f, RZ ;  /* 0x0000001f47477819 */ /* 0x000fe800000006ff */
[----:B------:R-:W1:Y:S02]  /*72a0*/  SYNCS.PHASECHK.TRANS64.TRYWAIT P0, [R3+URZ+0xd0], R71 ;  /* 0x0000d047030075a7 */ /* 0x000e6400080011ff */
[----:B-1----:R-:W-:Y:S05]  /*72b0*/  @!P0 BRA `(.L_x_105) ;  /* 0x0000001400d08947 */ /* 0x002fea0003800000 */
.L_x_104:
[----:B------:R-:W-:Y:S05]  /*72c0*/  BSYNC B0 ;  /* 0x0000000000007941 */ /* 0x000fea0003800000 */
.L_x_103:
[----:B------:R-:W-:Y:S11]  /*72d0*/  ISETP.NE.AND P0, PT, R74, RZ, PT ;  /* 0x000000ff4a00720c */ /* 0x000ff60003f05270 */
[----:B------:R-:W-:Y:S02]  /*72e0*/  @!UPT UIADD3 URZ, UPT, UPT, URZ, URZ, URZ ;  /* 0x000000fffffff290 */ /* 0x000fe4000fffe0ff */
[----:B------:R-:W-:Y:S05]  /*72f0*/  @P0 WARPSYNC.ALL ;  /* 0x0000000000000948 */ /* 0x000fea0003800000 */
[----:B------:R3:W4:Y:S04]  /*7300*/  @P0 LDSM.16.M88.4 R28, [R2+0x200] ;  /* 0x00020000021c083b */ /* 0x0007280000000200 */
[----:B------:R3:W2:Y:S02]  /*7310*/  @P0 LDSM.16.M88.4 R36, [R0+0x200] ;  /* 0x000200000024083b */ /* 0x0006a40000000200 */
.L_x_102:
[----:B------:R-:W-:Y:S05]  /*7320*/  BSYNC B1 ;  /* 0x0000000000017941 */ /* 0x000fea0003800000 */
.L_x_101:
[----:B-123--:R-:W-:Y:S05]  /*7330*/  VIADD R0, R25, 0x20 ;  /* 0x0000002019007836 */ /* 0x00efea0000000000 */
[----:B------:R-:W-:Y:S04]  /*7340*/  SHF.R.U32.HI R0, RZ, 0x15, R0 ;  /* 0x00000015ff007819 */ /* 0x000fe80000011600 */
[----:B------:R-:W-:Y:S11]  /*7350*/  LOP3.LUT P0, RZ, R0, 0x3, R52, 0x48, !PT ;  /* 0x0000000300ff7812 */ /* 0x000ff60007804834 */
[----:B------:R-:W-:Y:S02]  /*7360*/  @!UPT UIADD3 URZ, UPT, UPT, URZ, URZ, URZ ;  /* 0x000000fffffff290 */ /* 0x000fe4000fffe0ff */
[----:B------:R-:W-:Y:S05]  /*7370*/  @!P0 BRA `(.L_x_106) ;  /* 0x0000000000408947 */ /* 0x000fea0003800000 */
[----:B------:R-:W1:Y:S01]  /*7380*/  LDCU.64 UR8, c[0x4][0x70] ;  /* 0x01000e00ff0877ac */ /* 0x000e620008000a00 */
[----:B------:R-:W-:Y:S01]  /*7390*/  MOV R3, 0x0 ;  /* 0x0000000000037802 */ /* 0x000fe20000000f00 */
[----:B------:R-:W-:Y:S02]  /*73a0*/  HFMA2 R12, -RZ, RZ, 0, 5.9604644775390625e-08 ;  /* 0x00000001ff0c7431 */ /* 0x000fe400000001ff */
[----:B------:R-:W-:Y:S02]  /*73b0*/  IMAD.MOV.U32 R8, RZ, RZ, 0x192 ;  /* 0x00000192ff087424 */ /* 0x000fe400078e00ff */
[----:B------:R-:W-:Y:S01]  /*73c0*/  IMAD.MOV.U32 R13, RZ, RZ, RZ ;  /* 0x000000ffff0d7224 */ /* 0x000fe200078e00ff */
[----:B------:R-:W2:Y:S01]  /*73d0*/  LDCU.64 UR6, c[0x4][0x78] ;  /* 0x01000f00ff0677ac */ /* 0x000ea20008000a00 */
[----:B------:R-:W3:Y:S01]  /*73e0*/  LDC.64 R2, c[0x4][R3] ;  /* 0x0100000003027b82 */ /* 0x000ee20000000a00 */
[----:B------:R-:W5:Y:S01]  /*73f0*/  LDCU.64 UR4, c[0x4][0x10] ;  /* 0x01000200ff0477ac */ /* 0x000f620008000a00 */
[----:B-1----:R-:W-:Y:S01]  /*7400*/  MOV R5, UR9 ;  /* 0x0000000900057c02 */ /* 0x002fe20008000f00 */
[----:B------:R-:W-:Y:S01]  /*7410*/  IMAD.U32 R4, RZ, RZ, UR8 ;  /* 0x00000008ff047e24 */ /* 0x000fe2000f8e00ff */
[----:B--2---:R-:W-:Y:S01]  /*7420*/  MOV R7, UR7 ;  /* 0x0000000700077c02 */ /* 0x004fe20008000f00 */
[----:B------:R-:W-:Y:S01]  /*7430*/  IMAD.U32 R6, RZ, RZ, UR6 ;  /* 0x00000006ff067e24 */ /* 0x000fe2000f8e00ff */
[----:B-----5:R-:W-:Y:S01]  /*7440*/  MOV R11, UR5 ;  /* 0x00000005000b7c02 */ /* 0x020fe20008000f00 */
[----:B------:R-:W-:Y:S02]  /*7450*/  IMAD.U32 R10, RZ, RZ, UR4 ;  /* 0x00000004ff0a7e24 */ /* 0x000fe4000f8e00ff */
[----:B------:R-:W-:Y:S07]  /*7460*/  LEPC R20, `(.L_x_106) ;  /* 0x000000001014794e */ /* 0x000fee0000000000 */
[----:B---34-:R-:W-:Y:S05]  /*7470*/  CALL.ABS.NOINC R2 ;  /* 0x0000000002007343 */ /* 0x018fea0003c00000 */
.L_x_106:
[----:B------:R-:W-:Y:S01]  /*7480*/  ISETP.NE.AND P1, PT, R50, RZ, PT ;  /* 0x000000ff3200720c */ /* 0x000fe20003f25270 */
[----:B------:R-:W-:Y:S05]  /*7490*/  WARPSYNC.ALL ;  /* 0x0000000000007948 */ /* 0x000fea0003800000 */
[----:B------:R-:W-:Y:S01]  /*74a0*/  R2UR UR4, R25 ;  /* 0x00000000190472ca */ /* 0x000fe200000e0000 */
[----:B------:R-:W1:Y:S01]  /*74b0*/  S2UR UR5, SR_CgaCtaId ;  /* 0x00000000000579c3 */ /* 0x000e620000008800 */
[--C-:B----4-:R-:W-:Y:S01]  /*74c0*/  HADD2.F32 R20, -RZ, R28.reuse.H0_H0 ;  /* 0x2000001cff147230 */ /* 0x110fe20000004100 */
[----:B------:R-:W-:Y:S01]  /*74d0*/  BSSY.RECONVERGENT B0, `(.L_x_107) ;  /* 0x0000058000007945 */ /* 0x000fe20003800200 */
[----:B------:R-:W-:Y:S02]  /*74e0*/  HADD2.F32 R21, -RZ, R28.H1_H1 ;  /* 0x3000001cff157230 */ /* 0x000fe40000004100 */
[--C-:B------:R-:W-:Y:S02]  /*74f0*/  HADD2.F32 R25, -RZ, R29.reuse.H0_H0 ;  /* 0x2000001dff197230 */ /* 0x100fe40000004100 */
[----:B------:R-:W-:Y:S02]  /*7500*/  HADD2.F32 R28, -RZ, R30.H0_H0 ;  /* 0x2000001eff1c7230 */ /* 0x000fe40000004100 */
[--C-:B------:R-:W-:Y:S02]  /*7510*/  HADD2.F32 R32, -RZ, R36.reuse.H0_H0 ;  /* 0x20000024ff207230 */ /* 0x100fe40000004100 */
[----:B------:R-:W-:Y:S01]  /*7520*/  HADD2.F32 R33, -RZ, R36.H1_H1 ;  /* 0x30000024ff217230 */ /* 0x000fe20000004100 */
[----:B------:R-:W2:Y:S01]  /*7530*/  LDTM.16dp256bit.x4 R4, tmem[UR4+0x20] ;  /* 0x00002004000479ee */ /* 0x000ea20008120000 */
[----:B------:R-:W-:Y:S01]  /*7540*/  NOP ;  /* 0x0000000000007918 */ /* 0x000fe20000000000 */
[----:B------:R-:W-:Y:S01]  /*7550*/  R2UR UR4, R27 ;  /* 0x000000001b0472ca */ /* 0x000fe200000e0000 */
[----:B------:R-:W-:Y:S02]  /*7560*/  HADD2.F32 R27, -RZ, R29.H1_H1 ;  /* 0x3000001dff1b7230 */ /* 0x000fe40000004100 */
[----:B------:R-:W-:Y:S02]  /*7570*/  HADD2.F32 R29, -RZ, R30.H1_H1 ;  /* 0x3000001eff1d7230 */ /* 0x000fe40000004100 */
[--C-:B------:R-:W-:Y:S02]  /*7580*/  HADD2.F32 R30, -RZ, R31.reuse.H0_H0 ;  /* 0x2000001fff1e7230 */ /* 0x100fe40000004100 */
[----:B------:R-:W-:Y:S02]  /*7590*/  HADD2.F32 R31, -RZ, R31.H1_H1 ;  /* 0x3000001fff1f7230 */ /* 0x000fe40000004100 */
[--C-:B------:R-:W-:Y:S02]  /*75a0*/  HADD2.F32 R34, -RZ, R37.reuse.H0_H0 ;  /* 0x20000025ff227230 */ /* 0x100fe40000004100 */
[----:B------:R-:W-:Y:S02]  /*75b0*/  HADD2.F32 R35, -RZ, R37.H1_H1 ;  /* 0x30000025ff237230 */ /* 0x000fe40000004100 */
[----:B------:R-:W-:Y:S01]  /*75c0*/  UIADD3 UR4, UPT, UPT, UR4, 0x130, URZ ;  /* 0x0000013004047890 */ /* 0x000fe2000fffe0ff */
[--C-:B------:R-:W-:Y:S02]  /*75d0*/  HADD2.F32 R36, -RZ, R38.reuse.H0_H0 ;  /* 0x20000026ff247230 */ /* 0x100fe40000004100 */
[----:B------:R-:W-:Y:S02]  /*75e0*/  HADD2.F32 R37, -RZ, R38.H1_H1 ;  /* 0x30000026ff257230 */ /* 0x000fe40000004100 */
[--C-:B------:R-:W-:Y:S02]  /*75f0*/  HADD2.F32 R38, -RZ, R39.reuse.H0_H0 ;  /* 0x20000027ff267230 */ /* 0x100fe40000004100 */
[----:B------:R-:W-:Y:S02]  /*7600*/  HADD2.F32 R39, -RZ, R39.H1_H1 ;  /* 0x30000027ff277230 */ /* 0x000fe40000004100 */
[C---:B--2---:R-:W-:Y:S01]  /*7610*/  FMUL R4, R24.reuse, R4 ;  /* 0x0000000418047220 */ /* 0x044fe20000400000 */
[----:B-1----:R-:W-:Y:S01]  /*7620*/  UPRMT UR4, UR5, 0x654, UR4 ;  /* 0x0000065405047896 */ /* 0x002fe20008000004 */
[C---:B------:R-:W-:Y:S01]  /*7630*/  FMUL R5, R24.reuse, R5 ;  /* 0x0000000518057220 */ /* 0x040fe20000400000 */
[----:B------:R-:W-:Y:S01]  /*7640*/  FMUL R6, R24, R6 ;  /* 0x0000000618067220 */ /* 0x000fe20000400000 */
[----:B------:R-:W-:Y:S01]  /*7650*/  FFMA R4, R26, R20, R4 ;  /* 0x000000141a047223 */ /* 0x000fe20000000004 */
[----:B------:R-:W-:Y:S01]  /*7660*/  FMUL R7, R24, R7 ;  /* 0x0000000718077220 */ /* 0x000fe20000400000 */
[C---:B------:R-:W-:Y:S01]  /*7670*/  FFMA R5, R26.reuse, R21, R5 ;  /* 0x000000151a057223 */ /* 0x040fe20000000005 */
[----:B------:R-:W-:Y:S01]  /*7680*/  FFMA R6, R26, R25, R6 ;  /* 0x000000191a067223 */ /* 0x000fe20000000006 */
[----:B------:R-:W-:Y:S01]  /*7690*/  FMUL R8, R24, R8 ;  /* 0x0000000818087220 */ /* 0x000fe20000400000 */
[----:B------:R-:W-:Y:S01]  /*76a0*/  FFMA R7, R26, R27, R7 ;  /* 0x0000001b1a077223 */ /* 0x000fe20000000007 */
[----:B------:R-:W-:Y:S01]  /*76b0*/  FMUL R9, R24, R9 ;  /* 0x0000000918097220 */ /* 0x000fe20000400000 */
[----:B------:R-:W-:Y:S01]  /*76c0*/  F2FP.F16.F32.PACK_AB R4, R5, R4 ;  /* 0x000000040504723e */ /* 0x000fe200000000ff */
[----:B------:R-:W-:Y:S01]  /*76d0*/  SYNCS.ARRIVE.TRANS64.RED.A1T0 RZ, [UR4], RZ ;  /* 0x000000ffffff79a7 */ /* 0x000fe20008100404 */
[C---:B------:R-:W-:Y:S01]  /*76e0*/  FFMA R8, R26.reuse, R28, R8 ;  /* 0x0000001c1a087223 */ /* 0x040fe20000000008 */
[----:B------:R-:W-:Y:S01]  /*76f0*/  F2FP.F16.F32.PACK_AB R5, R7, R6 ;  /* 0x000000060705723e */ /* 0x000fe200000000ff */
[----:B------:R-:W-:Y:S01]  /*7700*/  FFMA R9, R26, R29, R9 ;  /* 0x0000001d1a097223 */ /* 0x000fe20000000009 */
[C---:B------:R-:W-:Y:S01]  /*7710*/  FMUL R10, R24.reuse, R10 ;  /* 0x0000000a180a7220 */ /* 0x040fe20000400000 */
[C---:B------:R-:W-:Y:S01]  /*7720*/  FMUL R11, R24.reuse, R11 ;  /* 0x0000000b180b7220 */ /* 0x040fe20000400000 */
[C---:B------:R-:W-:Y:S01]  /*7730*/  FMUL R0, R24.reuse, R12 ;  /* 0x0000000c18007220 */ /* 0x040fe20000400000 */
[----:B------:R-:W-:Y:S01]  /*7740*/  FMUL R2, R24, R13 ;  /* 0x0000000d18027220 */ /* 0x000fe20000400000 */
[----:B------:R-:W-:Y:S01]  /*7750*/  FFMA R10, R26, R30, R10 ;  /* 0x0000001e1a0a7223 */ /* 0x000fe2000000000a */
[----:B------:R-:W-:Y:S01]  /*7760*/  FMUL R3, R24, R14 ;  /* 0x0000000e18037220 */ /* 0x000fe20000400000 */
[----:B------:R-:W-:Y:S01]  /*7770*/  F2FP.F16.F32.PACK_AB R6, R9, R8 ;  /* 0x000000080906723e */ /* 0x000fe200000000ff */
[----:B------:R-:W-:Y:S01]  /*7780*/  FFMA R11, R26, R31, R11 ;  /* 0x0000001f1a0b7223 */ /* 0x000fe2000000000b */
[C---:B------:R-:W-:Y:S01]  /*7790*/  FMUL R15, R24.reuse, R15 ;  /* 0x0000000f180f7220 */ /* 0x040fe20000400000 */
[----:B------:R-:W-:Y:S01]  /*77a0*/  FMUL R12, R24, R16 ;  /* 0x00000010180c7220 */ /* 0x000fe20000400000 */
[----:B------:R-:W-:Y:S01]  /*77b0*/  FFMA R0, R26, R32, R0 ;  /* 0x000000201a007223 */ /* 0x000fe20000000000 */
[----:B------:R-:W-:Y:S01]  /*77c0*/  MOV R8, UR40 ;  /* 0x0000002800087c02 */ /* 0x000fe20008000f00 */
[----:B------:R-:W-:Y:S01]  /*77d0*/  FMUL R13, R24, R17 ;  /* 0x00000011180d7220 */ /* 0x000fe20000400000 */
[----:B------:R-:W-:Y:S01]  /*77e0*/  FFMA R2, R26, R33, R2 ;  /* 0x000000211a027223 */ /* 0x000fe20000000002 */
[----:B------:R-:W-:Y:S01]  /*77f0*/  FMUL R14, R24, R18 ;  /* 0x00000012180e7220 */ /* 0x000fe20000400000 */
[C---:B------:R-:W-:Y:S01]  /*7800*/  FFMA R3, R26.reuse, R34, R3 ;  /* 0x000000221a037223 */ /* 0x040fe20000000003 */
[----:B------:R-:W-:Y:S01]  /*7810*/  FFMA R15, R26, R35, R15 ;  /* 0x000000231a0f7223 */ /* 0x000fe2000000000f */
[----:B------:R-:W-:Y:S01]  /*7820*/  FMUL R19, R24, R19 ;  /* 0x0000001318137220 */ /* 0x000fe20000400000 */
[----:B------:R-:W-:Y:S01]  /*7830*/  FFMA R12, R26, R36, R12 ;  /* 0x000000241a0c7223 */ /* 0x000fe2000000000c */
        /* <DEDUP_REMOVED lines=25> */
[----:B------:R-:W-:Y:S01]  /*79d0*/  R2UR UR12, R64 ;  /* 0x00000000400c72ca */ /* 0x000fe200000e0000 */
[----:B------:R-:W-:Y:S01]  /*79e0*/  UIADD3 UR9, UPT, UPT, UR41, 0x20, URZ ;  /* 0x0000002029097890 */ /* 0x000fe2000fffe0ff */
[----:B------:R-:W-:Y:S01]  /*79f0*/  R2UR UR13, R65 ;  /* 0x00000000410d72ca */ /* 0x000fe200000e0000 */
[----:B------:R-:W-:Y:S02]  /*7a00*/  UIADD3 UR8, UPT, UPT, UR5, 0x200, URZ ;  /* 0x0000020005087890 */ /* 0x000fe4000fffe0ff */
[----:B--2---:R-:W-:Y:S04]  /*7a10*/  UIADD3 UR4, UP0, UPT, UR6, 0x780, URZ ;  /* 0x0000078006047890 */ /* 0x004fe8000ff1e0ff */
[----:B------:R-:W-:Y:S09]  /*7a20*/  UIADD3.X UR5, UPT, UPT, URZ, UR7, URZ, UP0, !UPT ;  /* 0x00000007ff057290 */ /* 0x000ff200087fe4ff */
[----:B------:R2:W-:Y:S02]  /*7a30*/  UTMASTG.5D.IM2COL [UR8], [UR4] ;  /* 0x00000008040073b5 */ /* 0x0005e40008060000 */
[----:B--2---:R0:W-:Y:S02]  /*7a40*/  UTMACMDFLUSH ;  /* 0x00000000000079b7 */ /* 0x0041e40000000000 */
.L_x_108:
[----:B------:R-:W-:Y:S05]  /*7a50*/  BSYNC.RECONVERGENT B0 ;  /* 0x0000000000007941 */ /* 0x000fea0003800200 */
.L_x_107:
[----:B------:R-:W-:Y:S01]  /*7a60*/  UIADD3 UR4, UPT, UPT, UR40, 0x1, URZ ;  /* 0x0000000128047890 */ /* 0x000fe2000fffe0ff */
[----:B------:R-:W-:Y:S03]  /*7a70*/  BSSY.RECONVERGENT B0, `(.L_x_109) ;  /* 0x0000008000007945 */ /* 0x000fe60003800200 */
[----:B------:R-:W-:Y:S04]  /*7a80*/  UISETP.NE.AND UP0, UPT, UR4, 0x3, UPT ;  /* 0x000000030400788c */ /* 0x000fe8000bf05270 */
[----:B------:R-:W-:Y:S02]  /*7a90*/  UISETP.EQ.XOR UP1, UPT, UR42, 0x3, !UP0 ;  /* 0x000000032a00788c */ /* 0x000fe4000c722a70 */
[----:B------:R-:W-:Y:S04]  /*7aa0*/  USEL UR50, UR4, URZ, UP0 ;  /* 0x000000ff04327287 */ /* 0x000fe80008000000 */
[----:B------:R-:W-:Y:S01]  /*7ab0*/  PLOP3.LUT P0, PT, PT, PT, UP1, 0x80, 0x8 ;  /* 0x000000000008781c */ /* 0x000fe20003f0f018 */
[----:B------:R-:W-:Y:S01]  /*7ac0*/  @!UPT UIADD3 URZ, UPT, UPT, URZ, URZ, URZ ;  /* 0x000000fffffff290 */ /* 0x000fe2000fffe0ff */
[----:B------:R-:W-:Y:S11]  /*7ad0*/  @P1 BRA `(.L_x_110) ;  /* 0x0000000000041947 */ /* 0x000ff60003800000 */
[----:B------:R-:W-:Y:S04]  /*7ae0*/  DEPBAR.LE SB0, 0x1 ;  /* 0x000080400000791a */ /* 0x000fe80000000000 */
.L_x_110:
[----:B------:R-:W-:Y:S05]  /*7af0*/  BSYNC.RECONVERGENT B0 ;  /* 0x0000000000007941 */ /* 0x000fea0003800200 */
.L_x_109:
[----:B------:R-:W-:Y:S01]  /*7b00*/  BAR.SYNC.DEFER_BLOCKING 0x1, 0x80 ;  /* 0x0042000000007b1d */ /* 0x000fe20000010000 */
[----:B------:R-:W-:Y:S01]  /*7b10*/  SEL R0, RZ, 0x1, !P0 ;  /* 0x00000001ff007807 */ /* 0x000fe20004000000 */
[----:B------:R-:W-:Y:S01]  /*7b20*/  UISETP.NE.AND UP0, UPT, UR52, -0x2, UPT ;  /* 0xfffffffe3400788c */ /* 0x000fe2000bf05270 */
[----:B------:R-:W-:Y:S02]  /*7b30*/  VIADD R22, R22, 0x1 ;  /* 0x0000000116167836 */ /* 0x000fe40000000000 */
[----:B------:R-:W-:Y:S06]  /*7b40*/  LOP3.LUT R48, R48, R0, RZ, 0x3c, !PT ;  /* 0x0000000030307212 */ /* 0x000fec00078e3cff */
[----:B------:R-:W-:Y:S05]  /*7b50*/  BRA.U !UP0, `(.L_x_111) ;  /* 0x00000001082c7547 */ /* 0x000fea000b800000 */
[----:B------:R-:W-:Y:S01]  /*7b60*/  ISETP.NE.AND P1, PT, R69, RZ, PT ;  /* 0x000000ff4500720c */ /* 0x000fe20003f25270 */
[----:B------:R-:W2:Y:S01]  /*7b70*/  S2R R0, SR_CgaCtaId ;  /* 0x0000000000007919 */ /* 0x000ea20000008800 */
[----:B------:R-:W-:Y:S11]  /*7b80*/  IMAD.U32 R2, RZ, RZ, UR53 ;  /* 0x00000035ff027e24 */ /* 0x000ff6000f8e00ff */
[C---:B------:R-:W-:Y:S01]  /*7b90*/  @P1 LEA R3, R2.reuse, UR49, 0x3 ;  /* 0x0000003102031c11 */ /* 0x040fe2000f8e18ff */
[----:B------:R-:W-:Y:S04]  /*7ba0*/  VIADD R2, R2, 0x1 ;  /* 0x0000000102027836 */ /* 0x000fe80000000000 */
[----:B------:R-:W-:Y:S01]  /*7bb0*/  @P1 VIADD R3, R3, 0xe8 ;  /* 0x000000e803031836 */ /* 0x000fe20000000000 */
[C---:B------:R-:W-:Y:S04]  /*7bc0*/  ISETP.NE.AND P0, PT, R2.reuse, 0x3, PT ;  /* 0x000000030200780c */ /* 0x040fe80003f05270 */
[----:B------:R-:W-:Y:S04]  /*7bd0*/  SEL R2, R2, RZ, P0 ;  /* 0x000000ff02027207 */ /* 0x000fe80000000000 */
[----:B------:R-:W-:Y:S02]  /*7be0*/  R2UR UR53, R2 ;  /* 0x00000000023572ca */ /* 0x000fe400000e0000 */
[----:B--2---:R-:W-:Y:S04]  /*7bf0*/  @P1 PRMT R0, R0, 0x654, R3 ;  /* 0x0000065400001816 */ /* 0x004fe80000000003 */
[----:B------:R2:W-:Y:S09]  /*7c00*/  @P1 SYNCS.ARRIVE.TRANS64.RED.A1T0 RZ, [R0+URZ], RZ ;  /* 0x000000ff00ff19a7 */ /* 0x0005f200081004ff */
.L_x_111:
[----:B------:R-:W-:Y:S01]  /*7c10*/  R2UR UR5, R44 ;  /* 0x000000002c0572ca */ /* 0x000fe200000e0000 */
[----:B------:R-:W-:Y:S01]  /*7c20*/  UISETP.NE.AND UP0, UPT, UR60, URZ, UPT ;  /* 0x000000ff3c00728c */ /* 0x000fe2000bf05270 */
[----:B------:R-:W-:Y:S01]  /*7c30*/  R2UR UR4, R45 ;  /* 0x000000002d0472ca */ /* 0x000fe200000e0000 */
[----:B-1----:R-:W-:Y:S01]  /*7c40*/  IMAD.MOV.U32 R16, RZ, RZ, R62 ;  /* 0x000000ffff107224 */ /* 0x002fe200078e003e */
[----:B------:R-:W-:Y:S01]  /*7c50*/  ISETP.NE.AND P0, PT, R22, 0x2, PT ;  /* 0x000000021600780c */ /* 0x000fe20003f05270 */
[----:B------:R-:W-:Y:S01]  /*7c60*/  UIADD3 UR52, UPT, UPT, UR52, 0x2, URZ ;  /* 0x0000000234347890 */ /* 0x000fe2000fffe0ff */
[----:B------:R-:W-:Y:S02]  /*7c70*/  LOP3.LUT R46, R46, 0x1, RZ, 0x3c, !PT ;  /* 0x000000012e2e7812 */ /* 0x000fe400078e3cff */
[----:B--2---:R-:W-:Y:S02]  /*7c80*/  SEL R0, RZ, 0x1, P0 ;  /* 0x00000001ff007807 */ /* 0x004fe40000000000 */
[----:B------:R-:W-:Y:S02]  /*7c90*/  SEL R22, R22, RZ, P0 ;  /* 0x000000ff16167207 */ /* 0x000fe40000000000 */
[----:B------:R-:W-:Y:S01]  /*7ca0*/  LOP3.LUT R47, R47, R0, RZ, 0x3c, !PT ;  /* 0x000000002f2f7212 */ /* 0x000fe200078e3cff */
[----:B------:R-:W-:Y:S02]  /*7cb0*/  UIADD3 UR22, UPT, UPT, UR36, UR5, URZ ;  /* 0x0000000524167290 */ /* 0x000fe4000fffe0ff */
[----:B------:R-:W-:Y:S01]  /*7cc0*/  UIADD3 UR51, UPT, UPT, UR37, UR4, URZ ;  /* 0x0000000425337290 */ /* 0x000fe2000fffe0ff */
[----:B------:R-:W-:Y:S11]  /*7cd0*/  BRA.U UP0, `(.L_x_112) ;  /* 0xffffffdd00107547 */ /* 0x000ff6000b83ffff */
[----:B------:R-:W-:-:S13]  /*7ce0*/  ISETP.NE.AND P1, PT, R61, RZ, PT ;  /* 0x000000ff3d00720c */ /* 0x000fda0003f25270 */
[----:B------:R-:W-:Y:S05]  /*7cf0*/  @!P1 BRA `(.L_x_113) ;  /* 0x0000000000489947 */ /* 0x000fea0003800000 */
[----:B------:R-:W1:Y:S02]  /*7d00*/  LDCU.64 UR4, c[0x0][0x990] ;  /* 0x00013200ff0477ac */ /* 0x000e640008000a00 */
[----:B-1----:R-:W-:-:S04]  /*7d10*/  UISETP.NE.U32.AND UP0, UPT, UR4, URZ, UPT ;  /* 0x000000ff0400728c */ /* 0x002fc8000bf05070 */
[----:B------:R-:W-:-:S09]  /*7d20*/  UISETP.NE.AND.EX UP0, UPT, UR5, URZ, UPT, UP0 ;  /* 0x000000ff0500728c */ /* 0x000fd2000bf05300 */
[----:B------:R-:W-:Y:S05]  /*7d30*/  BRA.U UP0, `(.L_x_114) ;  /* 0x00000001000c7547 */ /* 0x000fea000b800000 */
[----:B------:R-:W-:-:S13]  /*7d40*/  FSETP.NEU.AND P0, PT, R26, RZ, PT ;  /* 0x000000ff1a00720b */ /* 0x000fda0003f0d000 */
[----:B------:R-:W-:Y:S05]  /*7d50*/  @!P0 EXIT ;  /* 0x000000000000894d */ /* 0x000fea0003800000 */
[----:B------:R-:W-:Y:S05]  /*7d60*/  BRA `(.L_x_113) ;  /* 0x00000000002c7947 */ /* 0x000fea0003800000 */
.L_x_114:
[----:B------:R-:W-:Y:S01]  /*7d70*/  ISETP.NE.AND P0, PT, R68, RZ, PT ;  /* 0x000000ff4400720c */ /* 0x000fe20003f05270 */
[----:B------:R-:W-:-:S12]  /*7d80*/  BSSY.RECONVERGENT B0, `(.L_x_113) ;  /* 0x0000009000007945 */ /* 0x000fd80003800200 */
[----:B------:R-:W-:Y:S05]  /*7d90*/  @P0 BRA `(.L_x_115) ;  /* 0x0000000000140947 */ /* 0x000fea0003800000 */
[----:B------:R-:W1:Y:S02]  /*7da0*/  LDCU.64 UR4, c[0x0][0x988] ;  /* 0x00013100ff0477ac */ /* 0x000e640008000a00 */
[----:B-1----:R-:W-:-:S04]  /*7db0*/  ISETP.NE.U32.AND P0, PT, RZ, UR4, PT ;  /* 0x00000004ff007c0c */ /* 0x002fc8000bf05070 */
[----:B------:R-:W-:-:S13]  /*7dc0*/  ISETP.NE.AND.EX P0, PT, RZ, UR5, PT, P0 ;  /* 0x00000005ff007c0c */ /* 0x000fda000bf05300 */
[----:B------:R-:W-:Y:S05]  /*7dd0*/  @!P0 EXIT ;  /* 0x000000000000894d */ /* 0x000fea0003800000 */
[----:B------:R-:W-:Y:S05]  /*7de0*/  BRA `(.L_x_116) ;  /* 0x0000000000087947 */ /* 0x000fea0003800000 */
.L_x_115:
[----:B------:R-:W-:-:S13]  /*7df0*/  FSETP.NEU.AND P0, PT, R26, RZ, PT ;  /* 0x000000ff1a00720b */ /* 0x000fda0003f0d000 */
[----:B------:R-:W-:Y:S05]  /*7e00*/  @!P0 EXIT ;  /* 0x000000000000894d */ /* 0x000fea0003800000 */
.L_x_116:
[----:B------:R-:W-:Y:S05]  /*7e10*/  BSYNC.RECONVERGENT B0 ;  /* 0x0000000000007941 */ /* 0x000fea0003800200 */
.L_x_113:
[----:B------:R-:W1:Y:S01]  /*7e20*/  S2UR UR5, SR_CgaCtaId ;  /* 0x00000000000579c3 */ /* 0x000e620000008800 */
[----:B------:R-:W-:Y:S01]  /*7e30*/  ULEA UR4, UR53, UR49, 0x3 ;  /* 0x0000003135047291 */ /* 0x000fe2000f8e18ff */
[----:B------:R-:W-:-:S04]  /*7e40*/  DEPBAR.LE SB0, 0x0 ;  /* 0x000080000000791a */ /* 0x000fc80000000000 */
[----:B------:R-:W-:-:S04]  /*7e50*/  UIADD3 UR4, UPT, UPT, UR4, 0xe8, URZ ;  /* 0x000000e804047890 */ /* 0x000fc8000fffe0ff */
[----:B-1----:R-:W-:-:S09]  /*7e60*/  UPRMT UR4, UR5, 0x654, UR4 ;  /* 0x0000065405047896 */ /* 0x002fd20008000004 */
[----:B------:R-:W-:Y:S01]  /*7e70*/  SYNCS.ARRIVE.TRANS64.RED.A1T0 RZ, [UR4], RZ ;  /* 0x000000ffffff79a7 */ /* 0x000fe20008100404 */
[----:B------:R-:W-:Y:S05]  /*7e80*/  EXIT ;  /* 0x000000000000794d */ /* 0x000fea0003800000 */
.L_x_20:
[----:B------:R-:W-:Y:S07]  /*7e90*/  MOV R0, UR9 ;  /* 0x0000000900007c02 */ /* 0x000fee0008000f00 */
.L_x_117:
[----:B--2---:R2:W3:Y:S02]  /*7ea0*/  SYNCS.PHASECHK.TRANS64.TRYWAIT P0, [R0+URZ+0x68], R4 ;  /* 0x00006804000075a7 */ /* 0x0044e400080011ff */
[----:B---3--:R-:W-:Y:S05]  /*7eb0*/  @!P0 NANOSLEEP.SYNCS 0x989680 ;  /* 0x009896800000895d */ /* 0x008fea0003900000 */
[----:B------:R-:W3:Y:S02]  /*7ec0*/  @!P0 SYNCS.PHASECHK.TRANS64 P0, [R0+URZ+0x68], R4 ;  /* 0x00006804000085a7 */ /* 0x000ee400080010ff */
[----:B---3--:R-:W-:Y:S05]  /*7ed0*/  @!P0 BRA `(.L_x_117) ;  /* 0xfffffffc00f08947 */ /* 0x008fea000383ffff */
[----:B------:R-:W-:Y:S05]  /*7ee0*/  BRA `(.L_x_19) ;  /* 0xffffff9800b47947 */ /* 0x000fea000383ffff */
.L_x_26:
[----:B------:R-:W-:Y:S07]  /*7ef0*/  MOV R0, UR9 ;  /* 0x0000000900007c02 */ /* 0x000fee0008000f00 */
.L_x_118:
[----:B--2---:R2:W4:Y:S02]  /*7f00*/  SYNCS.PHASECHK.TRANS64.TRYWAIT P0, [R0+URZ+0x68], R4 ;  /* 0x00006804000075a7 */ /* 0x00452400080011ff */
[----:B----4-:R-:W-:Y:S05]  /*7f10*/  @!P0 NANOSLEEP.SYNCS 0x989680 ;  /* 0x009896800000895d */ /* 0x010fea0003900000 */
[----:B------:R-:W4:Y:S02]  /*7f20*/  @!P0 SYNCS.PHASECHK.TRANS64 P0, [R0+URZ+0x68], R4 ;  /* 0x00006804000085a7 */ /* 0x000f2400080010ff */
[----:B----4-:R-:W-:Y:S05]  /*7f30*/  @!P0 BRA `(.L_x_118) ;  /* 0xfffffffc00f08947 */ /* 0x010fea000383ffff */
[----:B------:R-:W-:Y:S05]  /*7f40*/  BRA `(.L_x_25) ;  /* 0xffffffa000407947 */ /* 0x000fea000383ffff */
.L_x_30:
[----:B-1----:R-:W-:-:S07]  /*7f50*/  MOV R0, UR36 ;  /* 0x0000002400007c02 */ /* 0x002fce0008000f00 */
.L_x_119:
[----:B-1----:R1:W2:Y:S02]  /*7f60*/  SYNCS.PHASECHK.TRANS64.TRYWAIT P0, [R0+URZ+0x110], R3 ;  /* 0x00011003000075a7 */ /* 0x0022a400080011ff */
[----:B--2---:R-:W-:Y:S05]  /*7f70*/  @!P0 NANOSLEEP.SYNCS 0x989680 ;  /* 0x009896800000895d */ /* 0x004fea0003900000 */
[----:B------:R-:W2:Y:S02]  /*7f80*/  @!P0 SYNCS.PHASECHK.TRANS64 P0, [R0+URZ+0x110], R3 ;  /* 0x00011003000085a7 */ /* 0x000ea400080010ff */
[----:B--2---:R-:W-:Y:S05]  /*7f90*/  @!P0 BRA `(.L_x_119) ;  /* 0xfffffffc00f08947 */ /* 0x004fea000383ffff */
[----:B------:R-:W-:Y:S05]  /*7fa0*/  BRA `(.L_x_120) ;  /* 0xffffffa4000c7947 */ /* 0x000fea000383ffff */
.L_x_34:
[----:B------:R-:W-:-:S07]  /*7fb0*/  MOV R0, UR4 ;  /* 0x0000000400007c02 */ /* 0x000fce0008000f00 */
.L_x_121:
[----:B-1----:R1:W2:Y:S02]  /*7fc0*/  SYNCS.PHASECHK.TRANS64.TRYWAIT P0, [R0+URZ], R2 ;  /* 0x00000002000075a7 */ /* 0x0022a400080011ff */
[----:B--2---:R-:W-:Y:S05]  /*7fd0*/  @!P0 NANOSLEEP.SYNCS 0x989680 ;  /* 0x009896800000895d */ /* 0x004fea0003900000 */
[----:B------:R-:W2:Y:S02]  /*7fe0*/  @!P0 SYNCS.PHASECHK.TRANS64 P0, [R0+URZ], R2 ;  /* 0x00000002000085a7 */ /* 0x000ea400080010ff */
[----:B--2---:R-:W-:Y:S05]  /*7ff0*/  @!P0 BRA `(.L_x_121) ;  /* 0xfffffffc00f08947 */ /* 0x004fea000383ffff */
[----:B------:R-:W-:Y:S05]  /*8000*/  BRA `(.L_x_122) ;  /* 0xffffffa800a47947 */ /* 0x000fea000383ffff */
.L_x_35:
[----:B------:R-:W-:-:S07]  /*8010*/  MOV R0, UR5 ;  /* 0x0000000500007c02 */ /* 0x000fce0008000f00 */
.L_x_123:
[----:B-1----:R1:W2:Y:S02]  /*8020*/  SYNCS.PHASECHK.TRANS64.TRYWAIT P0, [R0+URZ], R2 ;  /* 0x00000002000075a7 */ /* 0x0022a400080011ff */
[----:B--2---:R-:W-:Y:S05]  /*8030*/  @!P0 NANOSLEEP.SYNCS 0x989680 ;  /* 0x009896800000895d */ /* 0x004fea0003900000 */
[----:B------:R-:W2:Y:S02]  /*8040*/  @!P0 SYNCS.PHASECHK.TRANS64 P0, [R0+URZ], R2 ;  /* 0x00000002000085a7 */ /* 0x000ea400080010ff */
[----:B--2---:R-:W-:Y:S05]  /*8050*/  @!P0 BRA `(.L_x_123) ;  /* 0xfffffffc00f08947 */ /* 0x004fea000383ffff */
[----:B------:R-:W-:Y:S05]  /*8060*/  BRA `(.L_x_124) ;  /* 0xffffffa800b47947 */ /* 0x000fea000383ffff */
.L_x_36:
[----:B------:R-:W-:-:S07]  /*8070*/  MOV R0, UR5 ;  /* 0x0000000500007c02 */ /* 0x000fce0008000f00 */
.L_x_125:
[----:B-1----:R1:W2:Y:S02]  /*8080*/  SYNCS.PHASECHK.TRANS64.TRYWAIT P0, [R0+URZ], R2 ;  /* 0x00000002000075a7 */ /* 0x0022a400080011ff */
[----:B--2---:R-:W-:Y:S05]  /*8090*/  @!P0 NANOSLEEP.SYNCS 0x989680 ;  /* 0x009896800000895d */ /* 0x004fea0003900000 */
[----:B------:R-:W2:Y:S02]  /*80a0*/  @!P0 SYNCS.PHASECHK.TRANS64 P0, [R0+URZ], R2 ;  /* 0x00000002000085a7 */ /* 0x000ea400080010ff */
[----:B--2---:R-:W-:Y:S05]  /*80b0*/  @!P0 BRA `(.L_x_125) ;  /* 0xfffffffc00f08947 */ /* 0x004fea000383ffff */
[----:B------:R-:W-:Y:S05]  /*80c0*/  BRA `(.L_x_126) ;  /* 0xffffffa800c47947 */ /* 0x000fea000383ffff */
.L_x_37:
[----:B------:R-:W-:-:S07]  /*80d0*/  MOV R0, UR5 ;  /* 0x0000000500007c02 */ /* 0x000fce0008000f00 */
.L_x_127:
[----:B-1----:R1:W2:Y:S02]  /*80e0*/  SYNCS.PHASECHK.TRANS64.TRYWAIT P0, [R0+URZ], R2 ;  /* 0x00000002000075a7 */ /* 0x0022a400080011ff */
[----:B--2---:R-:W-:Y:S05]  /*80f0*/  @!P0 NANOSLEEP.SYNCS 0x989680 ;  /* 0x009896800000895d */ /* 0x004fea0003900000 */
[----:B------:R-:W2:Y:S02]  /*8100*/  @!P0 SYNCS.PHASECHK.TRANS64 P0, [R0+URZ], R2 ;  /* 0x00000002000085a7 */ /* 0x000ea400080010ff */
[----:B--2---:R-:W-:Y:S05]  /*8110*/  @!P0 BRA `(.L_x_127) ;  /* 0xfffffffc00f08947 */ /* 0x004fea000383ffff */
[----:B------:R-:W-:Y:S05]  /*8120*/  BRA `(.L_x_128) ;  /* 0xffffffa800d47947 */ /* 0x000fea000383ffff */
.L_x_38:
[----:B------:R-:W-:-:S07]  /*8130*/  MOV R0, UR5 ;  /* 0x0000000500007c02 */ /* 0x000fce0008000f00 */
.L_x_129:
[----:B-1----:R1:W2:Y:S02]  /*8140*/  SYNCS.PHASECHK.TRANS64.TRYWAIT P0, [R0+URZ], R2 ;  /* 0x00000002000075a7 */ /* 0x0022a400080011ff */
[----:B--2---:R-:W-:Y:S05]  /*8150*/  @!P0 NANOSLEEP.SYNCS 0x989680 ;  /* 0x009896800000895d */ /* 0x004fea0003900000 */
[----:B------:R-:W2:Y:S02]  /*8160*/  @!P0 SYNCS.PHASECHK.TRANS64 P0, [R0+URZ], R2 ;  /* 0x00000002000085a7 */ /* 0x000ea400080010ff */
[----:B--2---:R-:W-:Y:S05]  /*8170*/  @!P0 BRA `(.L_x_129) ;  /* 0xfffffffc00f08947 */ /* 0x004fea000383ffff */
[----:B------:R-:W-:Y:S05]  /*8180*/  BRA `(.L_x_130) ;  /* 0xffffffa800e47947 */ /* 0x000fea000383ffff */
.L_x_39:
[----:B------:R-:W-:-:S07]  /*8190*/  MOV R0, UR5 ;  /* 0x0000000500007c02 */ /* 0x000fce0008000f00 */
.L_x_131:
[----:B-1----:R1:W2:Y:S02]  /*81a0*/  SYNCS.PHASECHK.TRANS64.TRYWAIT P0, [R0+URZ], R2 ;  /* 0x00000002000075a7 */ /* 0x0022a400080011ff */
[----:B--2---:R-:W-:Y:S05]  /*81b0*/  @!P0 NANOSLEEP.SYNCS 0x989680 ;  /* 0x009896800000895d */ /* 0x004fea0003900000 */
[----:B------:R-:W2:Y:S02]  /*81c0*/  @!P0 SYNCS.PHASECHK.TRANS64 P0, [R0+URZ], R2 ;  /* 0x00000002000085a7 */ /* 0x000ea400080010ff */
[----:B--2---:R-:W-:Y:S05]  /*81d0*/  @!P0 BRA `(.L_x_131) ;  /* 0xfffffffc00f08947 */ /* 0x004fea000383ffff */
[----:B------:R-:W-:Y:S05]  /*81e0*/  BRA `(.L_x_132) ;  /* 0xffffffa800f47947 */ /* 0x000fea000383ffff */
.L_x_40:
[----:B------:R-:W-:-:S07]  /*81f0*/  MOV R0, UR5 ;  /* 0x0000000500007c02 */ /* 0x000fce0008000f00 */
.L_x_133:
[----:B-1----:R1:W2:Y:S02]  /*8200*/  SYNCS.PHASECHK.TRANS64.TRYWAIT P0, [R0+URZ], R2 ;  /* 0x00000002000075a7 */ /* 0x0022a400080011ff */
[----:B--2---:R-:W-:Y:S05]  /*8210*/  @!P0 NANOSLEEP.SYNCS 0x989680 ;  /* 0x009896800000895d */ /* 0x004fea0003900000 */
[----:B------:R-:W2:Y:S02]  /*8220*/  @!P0 SYNCS.PHASECHK.TRANS64 P0, [R0+URZ], R2 ;  /* 0x00000002000085a7 */ /* 0x000ea400080010ff */
[----:B--2---:R-:W-:Y:S05]  /*8230*/  @!P0 BRA `(.L_x_133) ;  /* 0xfffffffc00f08947 */ /* 0x004fea000383ffff */
[----:B------:R-:W-:Y:S05]  /*8240*/  BRA `(.L_x_134) ;  /* 0xffffffac00047947 */ /* 0x000fea000383ffff */
.L_x_41:
[----:B------:R-:W-:-:S07]  /*8250*/  MOV R0, UR5 ;  /* 0x0000000500007c02 */ /* 0x000fce0008000f00 */
.L_x_135:
[----:B-1----:R1:W2:Y:S02]  /*8260*/  SYNCS.PHASECHK.TRANS64.TRYWAIT P0, [R0+URZ], R2 ;  /* 0x00000002000075a7 */ /* 0x0022a400080011ff */
[----:B--2---:R-:W-:Y:S05]  /*8270*/  @!P0 NANOSLEEP.SYNCS 0x989680 ;  /* 0x009896800000895d */ /* 0x004fea0003900000 */
[----:B------:R-:W2:Y:S02]  /*8280*/  @!P0 SYNCS.PHASECHK.TRANS64 P0, [R0+URZ], R2 ;  /* 0x00000002000085a7 */ /* 0x000ea400080010ff */
[----:B--2---:R-:W-:Y:S05]  /*8290*/  @!P0 BRA `(.L_x_135) ;  /* 0xfffffffc00f08947 */ /* 0x004fea000383ffff */
[----:B------:R-:W-:Y:S05]  /*82a0*/  BRA `(.L_x_136) ;  /* 0xffffffac00147947 */ /* 0x000fea000383ffff */
.L_x_42:
[----:B------:R-:W-:-:S07]  /*82b0*/  MOV R0, UR5 ;  /* 0x0000000500007c02 */ /* 0x000fce0008000f00 */
.L_x_137:
[----:B-1----:R1:W2:Y:S02]  /*82c0*/  SYNCS.PHASECHK.TRANS64.TRYWAIT P0, [R0+URZ], R2 ;  /* 0x00000002000075a7 */ /* 0x0022a400080011ff */
[----:B--2---:R-:W-:Y:S05]  /*82d0*/  @!P0 NANOSLEEP.SYNCS 0x989680 ;  /* 0x009896800000895d */ /* 0x004fea0003900000 */
[----:B------:R-:W2:Y:S02]  /*82e0*/  @!P0 SYNCS.PHASECHK.TRANS64 P0, [R0+URZ], R2 ;  /* 0x00000002000085a7 */ /* 0x000ea400080010ff */
[----:B--2---:R-:W-:Y:S05]  /*82f0*/  @!P0 BRA `(.L_x_137) ;  /* 0xfffffffc00f08947 */ /* 0x004fea000383ffff */
[----:B------:R-:W-:Y:S05]  /*8300*/  BRA `(.L_x_138) ;  /* 0xffffffac00247947 */ /* 0x000fea000383ffff */
.L_x_43:
[----:B------:R-:W-:-:S07]  /*8310*/  MOV R0, UR5 ;  /* 0x0000000500007c02 */ /* 0x000fce0008000f00 */
.L_x_139:
[----:B-1----:R1:W2:Y:S02]  /*8320*/  SYNCS.PHASECHK.TRANS64.TRYWAIT P0, [R0+URZ], R2 ;  /* 0x00000002000075a7 */ /* 0x0022a400080011ff */
[----:B--2---:R-:W-:Y:S05]  /*8330*/  @!P0 NANOSLEEP.SYNCS 0x989680 ;  /* 0x009896800000895d */ /* 0x004fea0003900000 */
[----:B------:R-:W2:Y:S02]  /*8340*/  @!P0 SYNCS.PHASECHK.TRANS64 P0, [R0+URZ], R2 ;  /* 0x00000002000085a7 */ /* 0x000ea400080010ff */
[----:B--2---:R-:W-:Y:S05]  /*8350*/  @!P0 BRA `(.L_x_139) ;  /* 0xfffffffc00f08947 */ /* 0x004fea000383ffff */
[----:B------:R-:W-:Y:S05]  /*8360*/  BRA `(.L_x_140) ;  /* 0xffffffac00347947 */ /* 0x000fea000383ffff */
.L_x_44:
[----:B------:R-:W-:-:S07]  /*8370*/  MOV R0, UR5 ;  /* 0x0000000500007c02 */ /* 0x000fce0008000f00 */
.L_x_141:
[----:B-1----:R1:W2:Y:S02]  /*8380*/  SYNCS.PHASECHK.TRANS64.TRYWAIT P0, [R0+URZ], R2 ;  /* 0x00000002000075a7 */ /* 0x0022a400080011ff */
[----:B--2---:R-:W-:Y:S05]  /*8390*/  @!P0 NANOSLEEP.SYNCS 0x989680 ;  /* 0x009896800000895d */ /* 0x004fea0003900000 */
[----:B------:R-:W2:Y:S02]  /*83a0*/  @!P0 SYNCS.PHASECHK.TRANS64 P0, [R0+URZ], R2 ;  /* 0x00000002000085a7 */ /* 0x000ea400080010ff */
[----:B--2---:R-:W-:Y:S05]  /*83b0*/  @!P0 BRA `(.L_x_141) ;  /* 0xfffffffc00f08947 */ /* 0x004fea000383ffff */
[----:B------:R-:W-:Y:S05]  /*83c0*/  BRA `(.L_x_142) ;  /* 0xffffffac00447947 */ /* 0x000fea000383ffff */
.L_x_45:
[----:B------:R-:W-:-:S07]  /*83d0*/  MOV R0, UR5 ;  /* 0x0000000500007c02 */ /* 0x000fce0008000f00 */
.L_x_143:
[----:B-1----:R1:W2:Y:S02]  /*83e0*/  SYNCS.PHASECHK.TRANS64.TRYWAIT P0, [R0+URZ], R2 ;  /* 0x00000002000075a7 */ /* 0x0022a400080011ff */
[----:B--2---:R-:W-:Y:S05]  /*83f0*/  @!P0 NANOSLEEP.SYNCS 0x989680 ;  /* 0x009896800000895d */ /* 0x004fea0003900000 */
[----:B------:R-:W2:Y:S02]  /*8400*/  @!P0 SYNCS.PHASECHK.TRANS64 P0, [R0+URZ], R2 ;  /* 0x00000002000085a7 */ /* 0x000ea400080010ff */
[----:B--2---:R-:W-:Y:S05]  /*8410*/  @!P0 BRA `(.L_x_143) ;  /* 0xfffffffc00f08947 */ /* 0x004fea000383ffff */
[----:B------:R-:W-:Y:S05]  /*8420*/  BRA `(.L_x_144) ;  /* 0xffffffac00547947 */ /* 0x000fea000383ffff */
.L_x_48:
[----:B------:R-:W-:-:S07]  /*8430*/  MOV R4, UR4 ;  /* 0x0000000400047c02 */ /* 0x000fce0008000f00 */
.L_x_145:
[----:B--2---:R2:W3:Y:S02]  /*8440*/  SYNCS.PHASECHK.TRANS64.TRYWAIT P1, [R4+URZ+0x118], R6 ;  /* 0x00011806040075a7 */ /* 0x0044e400080211ff */
[----:B---3--:R-:W-:Y:S05]  /*8450*/  @!P1 NANOSLEEP.SYNCS 0x989680 ;  /* 0x009896800000995d */ /* 0x008fea0003900000 */
[----:B------:R-:W3:Y:S02]  /*8460*/  @!P1 SYNCS.PHASECHK.TRANS64 P1, [R4+URZ+0x118], R6 ;  /* 0x00011806040095a7 */ /* 0x000ee400080210ff */
[----:B---3--:R-:W-:Y:S05]  /*8470*/  @!P1 BRA `(.L_x_145) ;  /* 0xfffffffc00f09947 */ /* 0x008fea000383ffff */
[----:B------:R-:W-:Y:S05]  /*8480*/  BRA `(.L_x_146) ;  /* 0xffffffac00c47947 */ /* 0x000fea000383ffff */
.L_x_49:
[----:B--2---:R-:W-:-:S07]  /*8490*/  MOV R4, UR4 ;  /* 0x0000000400047c02 */ /* 0x004fce0008000f00 */
.L_x_147:
[----:B--2---:R2:W3:Y:S02]  /*84a0*/  SYNCS.PHASECHK.TRANS64.TRYWAIT P1, [R4+URZ+0x110], R5 ;  /* 0x00011005040075a7 */ /* 0x0044e400080211ff */
[----:B---3--:R-:W-:Y:S05]  /*84b0*/  @!P1 NANOSLEEP.SYNCS 0x989680 ;  /* 0x009896800000995d */ /* 0x008fea0003900000 */
[----:B------:R-:W3:Y:S02]  /*84c0*/  @!P1 SYNCS.PHASECHK.TRANS64 P1, [R4+URZ+0x110], R5 ;  /* 0x00011005040095a7 */ /* 0x000ee400080210ff */
[----:B---3--:R-:W-:Y:S05]  /*84d0*/  @!P1 BRA `(.L_x_147) ;  /* 0xfffffffc00f09947 */ /* 0x008fea000383ffff */
[----:B------:R-:W-:Y:S05]  /*84e0*/  BRA `(.L_x_148) ;  /* 0xffffffac00cc7947 */ /* 0x000fea000383ffff */
.L_x_57:
[----:B------:R-:W-:-:S07]  /*84f0*/  MOV R0, UR20 ;  /* 0x0000001400007c02 */ /* 0x000fce0008000f00 */
.L_x_149:
[----:B-1----:R1:W2:Y:S02]  /*8500*/  SYNCS.PHASECHK.TRANS64.TRYWAIT P0, [R0+URZ+0x110], R4 ;  /* 0x00011004000075a7 */ /* 0x0022a400080011ff */
[----:B--2---:R-:W-:Y:S05]  /*8510*/  @!P0 NANOSLEEP.SYNCS 0x989680 ;  /* 0x009896800000895d */ /* 0x004fea0003900000 */
[----:B------:R-:W2:Y:S02]  /*8520*/  @!P0 SYNCS.PHASECHK.TRANS64 P0, [R0+URZ+0x110], R4 ;  /* 0x00011004000085a7 */ /* 0x000ea400080010ff */
[----:B--2---:R-:W-:Y:S05]  /*8530*/  @!P0 BRA `(.L_x_149) ;  /* 0xfffffffc00f08947 */ /* 0x004fea000383ffff */
[----:B------:R-:W-:Y:S05]  /*8540*/  BRA `(.L_x_150) ;  /* 0xffffffb400587947 */ /* 0x000fea000383ffff */
.L_x_58:
[----:B------:R-:W-:-:S07]  /*8550*/  MOV R4, UR24 ;  /* 0x0000001800047c02 */ /* 0x000fce0008000f00 */
.L_x_151:
[----:B-1----:R1:W2:Y:S02]  /*8560*/  SYNCS.PHASECHK.TRANS64.TRYWAIT P0, [R4+URZ+0x130], R0 ;  /* 0x00013000040075a7 */ /* 0x0022a400080011ff */
[----:B--2---:R-:W-:Y:S05]  /*8570*/  @!P0 NANOSLEEP.SYNCS 0x989680 ;  /* 0x009896800000895d */ /* 0x004fea0003900000 */
[----:B------:R-:W2:Y:S02]  /*8580*/  @!P0 SYNCS.PHASECHK.TRANS64 P0, [R4+URZ+0x130], R0 ;  /* 0x00013000040085a7 */ /* 0x000ea400080010ff */
[----:B--2---:R-:W-:Y:S05]  /*8590*/  @!P0 BRA `(.L_x_151) ;  /* 0xfffffffc00f08947 */ /* 0x004fea000383ffff */
[----:B------:R-:W-:Y:S05]  /*85a0*/  BRA `(.L_x_152) ;  /* 0xffffffb400747947 */ /* 0x000fea000383ffff */
.L_x_61:
[----:B-1----:R-:W-:Y:S07]  /*85b0*/  MOV R0, UR18 ;  /* 0x0000001200007c02 */ /* 0x002fee0008000f00 */
.L_x_153:
[----:B-1----:R1:W2:Y:S02]  /*85c0*/  SYNCS.PHASECHK.TRANS64.TRYWAIT P0, [R0+URZ], R5 ;  /* 0x00000005000075a7 */ /* 0x0022a400080011ff */
[----:B--2---:R-:W-:Y:S05]  /*85d0*/  @!P0 NANOSLEEP.SYNCS 0x989680 ;  /* 0x009896800000895d */ /* 0x004fea0003900000 */
[----:B------:R-:W2:Y:S02]  /*85e0*/  @!P0 SYNCS.PHASECHK.TRANS64 P0, [R0+URZ], R5 ;  /* 0x00000005000085a7 */ /* 0x000ea400080010ff */
[----:B--2---:R-:W-:Y:S05]  /*85f0*/  @!P0 BRA `(.L_x_153) ;  /* 0xfffffffc00f08947 */ /* 0x004fea000383ffff */
[----:B------:R-:W-:Y:S05]  /*8600*/  BRA `(.L_x_60) ;  /* 0xffffffb400987947 */ /* 0x000fea000383ffff */
.L_x_64:
[----:B------:R-:W-:-:S07]  /*8610*/  MOV R0, UR4 ;  /* 0x0000000400007c02 */ /* 0x000fce0008000f00 */
.L_x_154:
[----:B-1----:R1:W3:Y:S02]  /*8620*/  SYNCS.PHASECHK.TRANS64.TRYWAIT P0, [R0+URZ], R2 ;  /* 0x00000002000075a7 */ /* 0x0022e400080011ff */
[----:B---3--:R-:W-:Y:S05]  /*8630*/  @!P0 NANOSLEEP.SYNCS 0x989680 ;  /* 0x009896800000895d */ /* 0x008fea0003900000 */
[----:B------:R-:W3:Y:S02]  /*8640*/  @!P0 SYNCS.PHASECHK.TRANS64 P0, [R0+URZ], R2 ;  /* 0x00000002000085a7 */ /* 0x000ee400080010ff */
[----:B---3--:R-:W-:Y:S05]  /*8650*/  @!P0 BRA `(.L_x_154) ;  /* 0xfffffffc00f08947 */ /* 0x008fea000383ffff */
[----:B------:R-:W-:Y:S05]  /*8660*/  BRA `(.L_x_155) ;  /* 0xffffffb800947947 */ /* 0x000fea000383ffff */
.L_x_65:
[----:B------:R-:W-:-:S07]  /*8670*/  MOV R0, UR4 ;  /* 0x0000000400007c02 */ /* 0x000fce0008000f00 */
.L_x_156:
[----:B-1----:R1:W2:Y:S02]  /*8680*/  SYNCS.PHASECHK.TRANS64.TRYWAIT P0, [R0+URZ], R2 ;  /* 0x00000002000075a7 */ /* 0x0022a400080011ff */
[----:B--2---:R-:W-:Y:S05]  /*8690*/  @!P0 NANOSLEEP.SYNCS 0x989680 ;  /* 0x009896800000895d */ /* 0x004fea0003900000 */
[----:B------:R-:W2:Y:S02]  /*86a0*/  @!P0 SYNCS.PHASECHK.TRANS64 P0, [R0+URZ], R2 ;  /* 0x00000002000085a7 */ /* 0x000ea400080010ff */
[----:B--2---:R-:W-:Y:S05]  /*86b0*/  @!P0 BRA `(.L_x_156) ;  /* 0xfffffffc00f08947 */ /* 0x004fea000383ffff */
[----:B------:R-:W-:Y:S05]  /*86c0*/  BRA `(.L_x_157) ;  /* 0xffffffb800a07947 */ /* 0x000fea000383ffff */
.L_x_70:
[----:B------:R-:W-:Y:S07]  /*86d0*/  MOV R0, UR24 ;  /* 0x0000001800007c02 */ /* 0x000fee0008000f00 */
.L_x_158:
[----:B--2---:R2:W4:Y:S02]  /*86e0*/  SYNCS.PHASECHK.TRANS64.TRYWAIT P0, [R0+URZ+0x110], R4 ;  /* 0x00011004000075a7 */ /* 0x00452400080011ff */
[----:B----4-:R-:W-:Y:S05]  /*86f0*/  @!P0 NANOSLEEP.SYNCS 0x989680 ;  /* 0x009896800000895d */ /* 0x010fea0003900000 */
[----:B------:R-:W4:Y:S02]  /*8700*/  @!P0 SYNCS.PHASECHK.TRANS64 P0, [R0+URZ+0x110], R4 ;  /* 0x00011004000085a7 */ /* 0x000f2400080010ff */
[----:B----4-:R-:W-:Y:S05]  /*8710*/  @!P0 BRA `(.L_x_158) ;  /* 0xfffffffc00f08947 */ /* 0x010fea000383ffff */
[----:B------:R-:W-:Y:S05]  /*8720*/  BRA `(.L_x_159) ;  /* 0xffffffbc00dc7947 */ /* 0x000fea000383ffff */
.L_x_73:
[----:B------:R-:W-:Y:S07]  /*8730*/  MOV R0, UR24 ;  /* 0x0000001800007c02 */ /* 0x000fee0008000f00 */
.L_x_160:
[----:B--2---:R2:W4:Y:S02]  /*8740*/  SYNCS.PHASECHK.TRANS64.TRYWAIT P3, [R0+URZ+0x108], R8 ;  /* 0x00010808000075a7 */ /* 0x00452400080611ff */
[----:B----4-:R-:W-:Y:S05]  /*8750*/  @!P3 NANOSLEEP.SYNCS 0x989680 ;  /* 0x009896800000b95d */ /* 0x010fea0003900000 */
[----:B------:R-:W4:Y:S02]  /*8760*/  @!P3 SYNCS.PHASECHK.TRANS64 P3, [R0+URZ+0x108], R8 ;  /* 0x000108080000b5a7 */ /* 0x000f2400080610ff */
[----:B----4-:R-:W-:Y:S05]  /*8770*/  @!P3 BRA `(.L_x_160) ;  /* 0xfffffffc00f0b947 */ /* 0x010fea000383ffff */
[----:B------:R-:W-:Y:S05]  /*8780*/  BRA `(.L_x_72) ;  /* 0xffffffc400387947 */ /* 0x000fea000383ffff */
.L_x_76:
[----:B------:R-:W-:Y:S07]  /*8790*/  MOV R8, UR7 ;  /* 0x0000000700087c02 */ /* 0x000fee0008000f00 */
.L_x_161:
[----:B-1----:R1:W2:Y:S02]  /*87a0*/  SYNCS.PHASECHK.TRANS64.TRYWAIT P1, [R8+URZ+0xe8], R14 ;  /* 0x0000e80e080075a7 */ /* 0x0022a400080211ff */
[----:B--2---:R-:W-:Y:S05]  /*87b0*/  @!P1 NANOSLEEP.SYNCS 0x989680 ;  /* 0x009896800000995d */ /* 0x004fea0003900000 */
[----:B------:R-:W2:Y:S02]  /*87c0*/  @!P1 SYNCS.PHASECHK.TRANS64 P1, [R8+URZ+0xe8], R14 ;  /* 0x0000e80e080095a7 */ /* 0x000ea400080210ff */
[----:B--2---:R-:W-:Y:S05]  /*87d0*/  @!P1 BRA `(.L_x_161) ;  /* 0xfffffffc00f09947 */ /* 0x004fea000383ffff */
[----:B------:R-:W-:Y:S05]  /*87e0*/  BRA `(.L_x_162) ;  /* 0xffffffc400ec7947 */ /* 0x000fea000383ffff */
.L_x_77:
[----:B------:R-:W-:Y:S07]  /*87f0*/  MOV R0, UR4 ;  /* 0x0000000400007c02 */ /* 0x000fee0008000f00 */
.L_x_163:
[----:B-1----:R1:W2:Y:S02]  /*8800*/  SYNCS.PHASECHK.TRANS64.TRYWAIT P0, [R0+URZ+0xe8], R8 ;  /* 0x0000e808000075a7 */ /* 0x0022a400080011ff */
[----:B--2---:R-:W-:Y:S05]  /*8810*/  @!P0 NANOSLEEP.SYNCS 0x989680 ;  /* 0x009896800000895d */ /* 0x004fea0003900000 */
[----:B------:R-:W2:Y:S02]  /*8820*/  @!P0 SYNCS.PHASECHK.TRANS64 P0, [R0+URZ+0xe8], R8 ;  /* 0x0000e808000085a7 */ /* 0x000ea400080010ff */
[----:B--2---:R-:W-:Y:S05]  /*8830*/  @!P0 BRA `(.L_x_163) ;  /* 0xfffffffc00f08947 */ /* 0x004fea000383ffff */
[----:B------:R-:W-:Y:S05]  /*8840*/  BRA `(.L_x_164) ;  /* 0xffffffc800587947 */ /* 0x000fea000383ffff */
.L_x_79:
[----:B------:R-:W-:-:S07]  /*8850*/  MOV R0, UR4 ;  /* 0x0000000400007c02 */ /* 0x000fce0008000f00 */
.L_x_165:
[----:B-1----:R1:W4:Y:S02]  /*8860*/  SYNCS.PHASECHK.TRANS64.TRYWAIT P0, [R0+URZ], R2 ;  /* 0x00000002000075a7 */ /* 0x00232400080011ff */
[----:B----4-:R-:W-:Y:S05]  /*8870*/  @!P0 NANOSLEEP.SYNCS 0x989680 ;  /* 0x009896800000895d */ /* 0x010fea0003900000 */
[----:B------:R-:W4:Y:S02]  /*8880*/  @!P0 SYNCS.PHASECHK.TRANS64 P0, [R0+URZ], R2 ;  /* 0x00000002000085a7 */ /* 0x000f2400080010ff */
[----:B----4-:R-:W-:Y:S05]  /*8890*/  @!P0 BRA `(.L_x_165) ;  /* 0xfffffffc00f08947 */ /* 0x010fea000383ffff */
[----:B------:R-:W-:Y:S05]  /*88a0*/  BRA `(.L_x_166) ;  /* 0xffffffc800e07947 */ /* 0x000fea000383ffff */
.L_x_80:
[----:B-1----:R1:W4:Y:S02]  /*88b0*/  SYNCS.PHASECHK.TRANS64.TRYWAIT P0, [R2+URZ], R3 ;  /* 0x00000003020075a7 */ /* 0x00232400080011ff */
[----:B----4-:R-:W-:Y:S05]  /*88c0*/  @!P0 NANOSLEEP.SYNCS 0x989680 ;  /* 0x009896800000895d */ /* 0x010fea0003900000 */
[----:B------:R-:W4:Y:S02]  /*88d0*/  @!P0 SYNCS.PHASECHK.TRANS64 P0, [R2+URZ], R3 ;  /* 0x00000003020085a7 */ /* 0x000f2400080010ff */
[----:B----4-:R-:W-:Y:S05]  /*88e0*/  @!P0 BRA `(.L_x_80) ;  /* 0xfffffffc00f08947 */ /* 0x010fea000383ffff */
[----:B------:R-:W-:Y:S05]  /*88f0*/  BRA `(.L_x_167) ;  /* 0xffffffcc000c7947 */ /* 0x000fea000383ffff */
.L_x_82:
[----:B------:R-:W-:Y:S07]  /*8900*/  MOV R0, UR49 ;  /* 0x0000003100007c02 */ /* 0x000fee0008000f00 */
.L_x_168:
[----:B-1----:R1:W2:Y:S02]  /*8910*/  SYNCS.PHASECHK.TRANS64.TRYWAIT P0, [R0+URZ+0x110], R2 ;  /* 0x00011002000075a7 */ /* 0x0022a400080011ff */
[----:B--2---:R-:W-:Y:S05]  /*8920*/  @!P0 NANOSLEEP.SYNCS 0x989680 ;  /* 0x009896800000895d */ /* 0x004fea0003900000 */
[----:B------:R-:W2:Y:S02]  /*8930*/  @!P0 SYNCS.PHASECHK.TRANS64 P0, [R0+URZ+0x110], R2 ;  /* 0x00011002000085a7 */ /* 0x000ea400080010ff */
[----:B--2---:R-:W-:Y:S05]  /*8940*/  @!P0 BRA `(.L_x_168) ;  /* 0xfffffffc00f08947 */ /* 0x004fea000383ffff */
[----:B------:R-:W-:Y:S05]  /*8950*/  BRA `(.L_x_169) ;  /* 0xffffffcc00fc7947 */ /* 0x000fea000383ffff */
.L_x_92:
[----:B-1----:R1:W2:Y:S02]  /*8960*/  SYNCS.PHASECHK.TRANS64.TRYWAIT P1, [R0+URZ+0xd0], R4 ;  /* 0x0000d004000075a7 */ /* 0x0022a400080211ff */
[----:B--2---:R-:W-:Y:S05]  /*8970*/  @!P1 NANOSLEEP.SYNCS 0x989680 ;  /* 0x009896800000995d */ /* 0x004fea0003900000 */
[----:B------:R-:W2:Y:S02]  /*8980*/  @!P1 SYNCS.PHASECHK.TRANS64 P1, [R0+URZ+0xd0], R4 ;  /* 0x0000d004000095a7 */ /* 0x000ea400080210ff */
[----:B--2---:R-:W-:Y:S05]  /*8990*/  @!P1 BRA `(.L_x_92) ;  /* 0xfffffffc00f09947 */ /* 0x004fea000383ffff */
[----:B------:R-:W-:Y:S05]  /*89a0*/  BRA `(.L_x_91) ;  /* 0xffffffdc00a47947 */ /* 0x000fea000383ffff */
.L_x_94:
[----:B-1----:R1:W4:Y:S02]  /*89b0*/  SYNCS.PHASECHK.TRANS64.TRYWAIT P0, [R27+URZ+0x120], R3 ;  /* 0x000120031b0075a7 */ /* 0x00232400080011ff */
[----:B----4-:R-:W-:Y:S05]  /*89c0*/  @!P0 NANOSLEEP.SYNCS 0x989680 ;  /* 0x009896800000895d */ /* 0x010fea0003900000 */
[----:B------:R-:W4:Y:S02]  /*89d0*/  @!P0 SYNCS.PHASECHK.TRANS64 P0, [R27+URZ+0x120], R3 ;  /* 0x000120031b0085a7 */ /* 0x000f2400080010ff */
[----:B----4-:R-:W-:Y:S05]  /*89e0*/  @!P0 BRA `(.L_x_94) ;  /* 0xfffffffc00f08947 */ /* 0x010fea000383ffff */
[----:B------:R-:W-:Y:S05]  /*89f0*/  BRA `(.L_x_93) ;  /* 0xffffffdc00f87947 */ /* 0x000fea000383ffff */
.L_x_105:
[----:B-1----:R1:W2:Y:S02]  /*8a00*/  SYNCS.PHASECHK.TRANS64.TRYWAIT P0, [R3+URZ+0xd0], R71 ;  /* 0x0000d047030075a7 */ /* 0x0022a400080011ff */
[----:B--2---:R-:W-:Y:S05]  /*8a10*/  @!P0 NANOSLEEP.SYNCS 0x989680 ;  /* 0x009896800000895d */ /* 0x004fea0003900000 */
[----:B------:R-:W2:Y:S02]  /*8a20*/  @!P0 SYNCS.PHASECHK.TRANS64 P0, [R3+URZ+0xd0], R71 ;  /* 0x0000d047030085a7 */ /* 0x000ea400080010ff */
[----:B--2---:R-:W-:Y:S05]  /*8a30*/  @!P0 BRA `(.L_x_105) ;  /* 0xfffffffc00f08947 */ /* 0x004fea000383ffff */
[----:B------:R-:W-:Y:S05]  /*8a40*/  BRA `(.L_x_104) ;  /* 0xffffffe8001c7947 */ /* 0x000fea000383ffff */
        .weak           $__internal_0_$__cuda_sm10x_tcgen05_guardrail_trap_col_being_dealloced_not_returned_by_alloc
        .type           $__internal_0_$__cuda_sm10x_tcgen05_guardrail_trap_col_being_dealloced_not_returned_by_alloc,@function
        .size           $__internal_0_$__cuda_sm10x_tcgen05_guardrail_trap_col_being_dealloced_not_returned_by_alloc,($__internal_1_$__cuda_sm10x_tcgen05_guardrail_trap_phase_invalid_during_alloc - $__internal_0_$__cuda_sm10x_tcgen05_guardrail_trap_col_being_dealloced_not_returned_by_alloc)
$__internal_0_$__cuda_sm10x_tcgen05_guardrail_trap_col_being_dealloced_not_returned_by_alloc:
[----:B------:R-:W-:Y:S05]  /*8a50*/  BPT.TRAP 0x1 ;  /* 0x000000040000795c */ /* 0x000fea0000300000 */
[----:B------:R-:W-:-:S04]  /*8a60*/  MOV R3, 0x0 ;  /* 0x0000000000037802 */ /* 0x000fc80000000f00 */
[----:B------:R-:W-:Y:S05]  /*8a70*/  RET.REL.NODEC R2 `(_ZN7cutlass13device_kernelINS_4conv6kernel13ConvUniversalINS1_16ConvProblemShapeILNS1_8OperatorE0ELi3EEENS1_10collective14CollectiveConvINS1_47MainloopSm100TmaUmmaWarpSpecializedImplicitGemmILS5_0ELi13ELi3ELi1ELi2EN4cute5tupleIJNSA_1CILi1EEESD_SD_EEEEENSB_IJNSC_ILi64EEESG_NSB_IJSG_EEEEEENS_6half_tESJ_NSA_8TiledMMAINSA_8MMA_AtomIJNSA_20SM100_MMA_F16BF16_SSISJ_SJ_fLi64ELi64ELNSA_4UMMA5MajorE0ELSO_0ELNSN_7ScaleInE0ELSP_0EEEEEENSA_6LayoutISE_NSB_IJNSC_ILi0EEEST_ST_EEEEENSB_IJNSA_10UnderscoreESW_SW_EEEEENS7_6detail27Sm100ImplicitGemmTileTraitsINSA_20SM90_TMA_LOAD_IM2COLENSA_14ComposedLayoutINSA_7SwizzleILi3ELi4ELi3EEENSA_18smem_ptr_flag_bitsILi16EEENSS_INSB_IJNSC_ILi8EEESG_EEENSB_IJSG_SD_EEEEEEEvEENS10_INSA_13SM90_TMA_LOADES1B_vEEEENS_8epilogue10collective18CollectiveEpilogueINS1G_23Sm100TmaWarpSpecializedILi3ELi2ELi16ELb1ELb0EEEJSI_NSB_IJNSS_ISG_SD_EENSS_INSC_ILi32EEESD_EEEEESJ_NSB_IJNSB_IJllllEEESD_ST_EEESJ_S1Q_NS1G_6fusion15FusionCallbacksIS1K_NS1R_17LinearCombinationISJ_fSJ_fLNS_15FloatRoundStyleE2EEESI_S1O_JEEENSA_5SM1004TMEM4LOAD26SM100_TMEM_LOAD_16dp256b4xES11_NS12_INS13_ILi2ELi4ELi3EEES16_NSS_INSB_IJS17_S1M_EEENSB_IJS1M_SD_EEEEEEENSA_17SM75_U32x4_LDSM_NENSA_21SM90_TMA_STORE_IM2COLES25_NSA_17SM90_U32x4_STSM_NENSA_39AutoVectorizingCopyWithAssumedAlignmentILi128EEEEEEvvEEEEvNT_6ParamsE) ;  /* 0xffffff7402607950 */ /* 0x000fea0003c3ffff */
        .weak           $__internal_1_$__cuda_sm10x_tcgen05_guardrail_trap_phase_invalid_during_alloc
        .type           $__internal_1_$__cuda_sm10x_tcgen05_guardrail_trap_phase_invalid_during_alloc,@function
        .size           $__internal_1_$__cuda_sm10x_tcgen05_guardrail_trap_phase_invalid_during_alloc,($__internal_2_$__cuda_sm10x_tcgen05_guardrail_trap_unallocated_columns_being_dealloced - $__internal_1_$__cuda_sm10x_tcgen05_guardrail_trap_phase_invalid_during_alloc)
$__internal_1_$__cuda_sm10x_tcgen05_guardrail_trap_phase_invalid_during_alloc:
[----:B------:R-:W-:Y:S05]  /*8a80*/  BPT.TRAP 0x1 ;  /* 0x000000040000795c */ /* 0x000fea0000300000 */
[----:B------:R-:W-:-:S04]  /*8a90*/  HFMA2 R3, -RZ, RZ, 0, 0 ;  /* 0x00000000ff037431 */ /* 0x000fc800000001ff */
[----:B------:R-:W-:Y:S05]  /*8aa0*/  RET.REL.NODEC R2 `(_ZN7cutlass13device_kernelINS_4conv6kernel13ConvUniversalINS1_16ConvProblemShapeILNS1_8OperatorE0ELi3EEENS1_10collective14CollectiveConvINS1_47MainloopSm100TmaUmmaWarpSpecializedImplicitGemmILS5_0ELi13ELi3ELi1ELi2EN4cute5tupleIJNSA_1CILi1EEESD_SD_EEEEENSB_IJNSC_ILi64EEESG_NSB_IJSG_EEEEEENS_6half_tESJ_NSA_8TiledMMAINSA_8MMA_AtomIJNSA_20SM100_MMA_F16BF16_SSISJ_SJ_fLi64ELi64ELNSA_4UMMA5MajorE0ELSO_0ELNSN_7ScaleInE0ELSP_0EEEEEENSA_6LayoutISE_NSB_IJNSC_ILi0EEEST_ST_EEEEENSB_IJNSA_10UnderscoreESW_SW_EEEEENS7_6detail27Sm100ImplicitGemmTileTraitsINSA_20SM90_TMA_LOAD_IM2COLENSA_14ComposedLayoutINSA_7SwizzleILi3ELi4ELi3EEENSA_18smem_ptr_flag_bitsILi16EEENSS_INSB_IJNSC_ILi8EEESG_EEENSB_IJSG_SD_EEEEEEEvEENS10_INSA_13SM90_TMA_LOADES1B_vEEEENS_8epilogue10collective18CollectiveEpilogueINS1G_23Sm100TmaWarpSpecializedILi3ELi2ELi16ELb1ELb0EEEJSI_NSB_IJNSS_ISG_SD_EENSS_INSC_ILi32EEESD_EEEEESJ_NSB_IJNSB_IJllllEEESD_ST_EEESJ_S1Q_NS1G_6fusion15FusionCallbacksIS1K_NS1R_17LinearCombinationISJ_fSJ_fLNS_15FloatRoundStyleE2EEESI_S1O_JEEENSA_5SM1004TMEM4LOAD26SM100_TMEM_LOAD_16dp256b4xES11_NS12_INS13_ILi2ELi4ELi3EEES16_NSS_INSB_IJS17_S1M_EEENSB_IJS1M_SD_EEEEEEENSA_17SM75_U32x4_LDSM_NENSA_21SM90_TMA_STORE_IM2COLES25_NSA_17SM90_U32x4_STSM_NENSA_39AutoVectorizingCopyWithAssumedAlignmentILi128EEEEEEvvEEEEvNT_6ParamsE) ;  /* 0xffffff7402547950 */ /* 0x000fea0003c3ffff */
        .weak           $__internal_2_$__cuda_sm10x_tcgen05_guardrail_trap_unallocated_columns_being_dealloced
        .type           $__internal_2_$__cuda_sm10x_tcgen05_guardrail_trap_unallocated_columns_being_dealloced,@function
        .size           $__internal_2_$__cuda_sm10x_tcgen05_guardrail_trap_unallocated_columns_being_dealloced,(.L_x_171 - $__internal_2_$__cuda_sm10x_tcgen05_guardrail_trap_unallocated_columns_being_dealloced)
$__internal_2_$__cuda_sm10x_tcgen05_guardrail_trap_unallocated_columns_being_dealloced:
[----:B------:R-:W-:Y:S05]  /*8ab0*/  BPT.TRAP 0x1 ;  /* 0x000000040000795c */ /* 0x000fea0000300000 */
[----:B------:R-:W-:-:S04]  /*8ac0*/  MOV R3, 0x0 ;  /* 0x0000000000037802 */ /* 0x000fc80000000f00 */
[----:B------:R-:W-:Y:S05]  /*8ad0*/  RET.REL.NODEC R2 `(_ZN7cutlass13device_kernelINS_4conv6kernel13ConvUniversalINS1_16ConvProblemShapeILNS1_8OperatorE0ELi3EEENS1_10collective14CollectiveConvINS1_47MainloopSm100TmaUmmaWarpSpecializedImplicitGemmILS5_0ELi13ELi3ELi1ELi2EN4cute5tupleIJNSA_1CILi1EEESD_SD_EEEEENSB_IJNSC_ILi64EEESG_NSB_IJSG_EEEEEENS_6half_tESJ_NSA_8TiledMMAINSA_8MMA_AtomIJNSA_20SM100_MMA_F16BF16_SSISJ_SJ_fLi64ELi64ELNSA_4UMMA5MajorE0ELSO_0ELNSN_7ScaleInE0ELSP_0EEEEEENSA_6LayoutISE_NSB_IJNSC_ILi0EEEST_ST_EEEEENSB_IJNSA_10UnderscoreESW_SW_EEEEENS7_6detail27Sm100ImplicitGemmTileTraitsINSA_20SM90_TMA_LOAD_IM2COLENSA_14ComposedLayoutINSA_7SwizzleILi3ELi4ELi3EEENSA_18smem_ptr_flag_bitsILi16EEENSS_INSB_IJNSC_ILi8EEESG_EEENSB_IJSG_SD_EEEEEEEvEENS10_INSA_13SM90_TMA_LOADES1B_vEEEENS_8epilogue10collective18CollectiveEpilogueINS1G_23Sm100TmaWarpSpecializedILi3ELi2ELi16ELb1ELb0EEEJSI_NSB_IJNSS_ISG_SD_EENSS_INSC_ILi32EEESD_EEEEESJ_NSB_IJNSB_IJllllEEESD_ST_EEESJ_S1Q_NS1G_6fusion15FusionCallbacksIS1K_NS1R_17LinearCombinationISJ_fSJ_fLNS_15FloatRoundStyleE2EEESI_S1O_JEEENSA_5SM1004TMEM4LOAD26SM100_TMEM_LOAD_16dp256b4xES11_NS12_INS13_ILi2ELi4ELi3EEES16_NSS_INSB_IJS17_S1M_EEENSB_IJS1M_SD_EEEEEEENSA_17SM75_U32x4_LDSM_NENSA_21SM90_TMA_STORE_IM2COLES25_NSA_17SM90_U32x4_STSM_NENSA_39AutoVectorizingCopyWithAssumedAlignmentILi128EEEEEEvvEEEEvNT_6ParamsE) ;  /* 0xffffff7402487950 */ /* 0x000fea0003c3ffff */
.L_x_170:
[----:B------:R-:W-:-:S00]  /*8ae0*/  BRA `(.L_x_170) ;  /* 0xfffffffc00fc7947 */ /* 0x000fc0000383ffff */
[----:B------:R-:W-:-:S00]  /*8af0*/  NOP ;  /* 0x0000000000007918 */ /* 0x000fc00000000000 */
        /* <DEDUP_REMOVED lines=8> */
.L_x_171:


//--------------------- .nv.global.init           --------------------------
	.section	.nv.global.init,"aw",@progbits
.nv.global.init:
	.type		$str$29,@object
	.size		$str$29,($str$30 - $str$29)
$str$29:
        /*0000*/ 	.byte	0x28, 0x61, 0x64, 0x64, 0x72, 0x65, 0x73, 0x73, 0x20, 0x26, 0x20, 0x6d, 0x61, 0x73, 0x6b, 0x29
        /*0010*/ 	.byte	0x20, 0x3d, 0x3d, 0x20, 0x30, 0x00
	.type		$str$30,@object
	.size		$str$30,($str$28 - $str$30)
$str$30:
        /*0016*/ 	.byte	0x2f, 0x74, 0x6d, 0x70, 0x2f, 0x63, 0x75, 0x74, 0x6c, 0x61, 0x73, 0x73, 0x5f, 0x73, 0x77, 0x65
        /*0026*/ 	.byte	0x65, 0x70, 0x5f, 0x73, 0x72, 0x63, 0x2f, 0x69, 0x6e, 0x63, 0x6c, 0x75, 0x64, 0x65, 0x2f, 0x63
        /*0036*/ 	.byte	0x75, 0x74, 0x65, 0x2f, 0x70, 0x6f, 0x69, 0x6e, 0x74, 0x65, 0x72, 0x5f, 0x66, 0x6c, 0x61, 0x67
        /*0046*/ 	.byte	0x67, 0x65, 0x64, 0x2e, 0x68, 0x70, 0x70, 0x00
	.type		$str$28,@object
	.size		$str$28,($str$27 - $str$28)
$str$28:
        /*004e*/ 	.byte	0x2f, 0x74, 0x6d, 0x70, 0x2f, 0x63, 0x75, 0x74, 0x6c, 0x61, 0x73, 0x73, 0x5f, 0x73, 0x77, 0x65
        /*005e*/ 	.byte	0x65, 0x70, 0x5f, 0x73, 0x72, 0x63, 0x2f, 0x69, 0x6e, 0x63, 0x6c, 0x75, 0x64, 0x65, 0x2f, 0x63
        /*006e*/ 	.byte	0x75, 0x74, 0x65, 0x2f, 0x61, 0x74, 0x6f, 0x6d, 0x2f, 0x63, 0x6f, 0x70, 0x79, 0x5f, 0x74, 0x72
        /*007e*/ 	.byte	0x61, 0x69, 0x74, 0x73, 0x5f, 0x73, 0x6d, 0x31, 0x30, 0x30, 0x2e, 0x68, 0x70, 0x70, 0x00
	.type		$str$27,@object
	.size		$str$27,(__unnamed_1 - $str$27)
$str$27:
        /*008d*/ 	.byte	0x28, 0x28, 0x75, 0x69, 0x6e, 0x74, 0x33, 0x32, 0x5f, 0x74, 0x28, 0x74, 0x68, 0x72, 0x65, 0x61
        /*009d*/ 	.byte	0x64, 0x49, 0x64, 0x78, 0x2e, 0x78, 0x29, 0x20, 0x2f, 0x20, 0x33, 0x32, 0x29, 0x20, 0x25, 0x20
        /*00ad*/ 	.byte	0x34, 0x29, 0x20, 0x3d, 0x3d, 0x20, 0x28, 0x28, 0x28, 0x74, 0x6d, 0x65, 0x6d, 0x5f, 0x61, 0x64
        /*00bd*/ 	.byte	0x64, 0x72, 0x20, 0x3e, 0x3e, 0x20, 0x31, 0x36, 0x29, 0x20, 0x2f, 0x20, 0x33, 0x32, 0x29, 0x20
        /*00cd*/ 	.byte	0x25, 0x20, 0x34, 0x29, 0x00
	.type		__unnamed_1,@object
	.size		__unnamed_1,(__unnamed_2 - __unnamed_1)
__unnamed_1:
        /*00d2*/ 	.byte	0x61, 0x75, 0x74, 0x6f, 0x20, 0x63, 0x75, 0x74, 0x65, 0x3a, 0x3a, 0x61, 0x73, 0x5f, 0x70, 0x6f
        /* <DEDUP_REMOVED lines=24> */
        /*0262*/ 	.byte	0x3e, 0x3e, 0x3e, 0x5d, 0x00
	.type		__unnamed_2,@object
	.size		__unnamed_2,(.L_2 - __unnamed_2)
__unnamed_2:
        /* <DEDUP_REMOVED lines=46> */
.L_2:


//--------------------- .nv.shared._ZN7cutlass13device_kernelINS_4conv6kernel13ConvUniversalINS1_16ConvProblemShapeILNS1_8OperatorE0ELi3EEENS1_10collective14CollectiveConvINS1_47MainloopSm100TmaUmmaWarpSpecializedImplicitGemmILS5_0ELi13ELi3ELi1ELi2EN4cute5tupleIJNSA_1CILi1EEESD_SD_EEEEENSB_IJNSC_ILi64EEESG_NSB_IJSG_EEEEEENS_6half_tESJ_NSA_8TiledMMAINSA_8MMA_AtomIJNSA_20SM100_MMA_F16BF16_SSISJ_SJ_fLi64ELi64ELNSA_4UMMA5MajorE0ELSO_0ELNSN_7ScaleInE0ELSP_0EEEEEENSA_6LayoutISE_NSB_IJNSC_ILi0EEEST_ST_EEEEENSB_IJNSA_10UnderscoreESW_SW_EEEEENS7_6detail27Sm100ImplicitGemmTileTraitsINSA_20SM90_TMA_LOAD_IM2COLENSA_14ComposedLayoutINSA_7SwizzleILi3ELi4ELi3EEENSA_18smem_ptr_flag_bitsILi16EEENSS_INSB_IJNSC_ILi8EEESG_EEENSB_IJSG_SD_EEEEEEEvEENS10_INSA_13SM90_TMA_LOADES1B_vEEEENS_8epilogue10collective18CollectiveEpilogueINS1G_23Sm100TmaWarpSpecializedILi3ELi2ELi16ELb1ELb0EEEJSI_NSB_IJNSS_ISG_SD_EENSS_INSC_ILi32EEESD_EEEEESJ_NSB_IJNSB_IJllllEEESD_ST_EEESJ_S1Q_NS1G_6fusion15FusionCallbacksIS1K_NS1R_17LinearCombinationISJ_fSJ_fLNS_15FloatRoundStyleE2EEESI_S1O_JEEENSA_5SM1004TMEM4LOAD26SM100_TMEM_LOAD_16dp256b4xES11_NS12_INS13_ILi2ELi4ELi3EEES16_NSS_INSB_IJS17_S1M_EEENSB_IJS1M_SD_EEEEEEENSA_17SM75_U32x4_LDSM_NENSA_21SM90_TMA_STORE_IM2COLES25_NSA_17SM90_U32x4_STSM_NENSA_39AutoVectorizingCopyWithAssumedAlignmentILi128EEEEEEvvEEEEvNT_6ParamsE --------------------------
	.section	.nv.shared._ZN7cutlass13device_kernelINS_4conv6kernel13ConvUniversalINS1_16ConvProblemShapeILNS1_8OperatorE0ELi3EEENS1_10collective14CollectiveConvINS1_47MainloopSm100TmaUmmaWarpSpecializedImplicitGemmILS5_0ELi13ELi3ELi1ELi2EN4cute5tupleIJNSA_1CILi1EEESD_SD_EEEEENSB_IJNSC_ILi64EEESG_NSB_IJSG_EEEEEENS_6half_tESJ_NSA_8TiledMMAINSA_8MMA_AtomIJNSA_20SM100_MMA_F16BF16_SSISJ_SJ_fLi64ELi64ELNSA_4UMMA5MajorE0ELSO_0ELNSN_7ScaleInE0ELSP_0EEEEEENSA_6LayoutISE_NSB_IJNSC_ILi0EEEST_ST_EEEEENSB_IJNSA_10UnderscoreESW_SW_EEEEENS7_6detail27Sm100ImplicitGemmTileTraitsINSA_20SM90_TMA_LOAD_IM2COLENSA_14ComposedLayoutINSA_7SwizzleILi3ELi4ELi3EEENSA_18smem_ptr_flag_bitsILi16EEENSS_INSB_IJNSC_ILi8EEESG_EEENSB_IJSG_SD_EEEEEEEvEENS10_INSA_13SM90_TMA_LOADES1B_vEEEENS_8epilogue10collective18CollectiveEpilogueINS1G_23Sm100TmaWarpSpecializedILi3ELi2ELi16ELb1ELb0EEEJSI_NSB_IJNSS_ISG_SD_EENSS_INSC_ILi32EEESD_EEEEESJ_NSB_IJNSB_IJllllEEESD_ST_EEESJ_S1Q_NS1G_6fusion15FusionCallbacksIS1K_NS1R_17LinearCombinationISJ_fSJ_fLNS_15FloatRoundStyleE2EEESI_S1O_JEEENSA_5SM1004TMEM4LOAD26SM100_TMEM_LOAD_16dp256b4xES11_NS12_INS13_ILi2ELi4ELi3EEES16_NSS_INSB_IJS17_S1M_EEENSB_IJS1M_SD_EEEEEEENSA_17SM75_U32x4_LDSM_NENSA_21SM90_TMA_STORE_IM2COLES25_NSA_17SM90_U32x4_STSM_NENSA_39AutoVectorizingCopyWithAssumedAlignmentILi128EEEEEEvvEEEEvNT_6ParamsE,"aw",@nobits
	.sectionflags	@""
	.align	16
	.zero		1024


//--------------------- .nv.shared.reserved.0     --------------------------
	.section	.nv.shared.reserved.0,"aw",@nobits
	.weak		__nv_reservedSMEM_offset_0_alias
	.size		__nv_reservedSMEM_offset_0_alias, 0, 64
	.other		__nv_reservedSMEM_offset_0_alias,@"STO_CUDA_RESERVED_SHARED STV_DEFAULT"
__nv_reservedSMEM_offset_0_alias:
	.zero		0
.nv.shared.reserved.0:
	.zero		64
	.weak		__nv_reservedSMEM_tcgen05_partition
	.type		__nv_reservedSMEM_tcgen05_partition,@object
	.size		__nv_reservedSMEM_tcgen05_partition,(.L_0 - __nv_reservedSMEM_tcgen05_partition)
__nv_reservedSMEM_tcgen05_partition:
	.zero		32
.L_0:


//--------------------- .nv.global                --------------------------
	.section	.nv.global,"aw",@nobits
.nv.global:
	.type		_ZN39_INTERNAL_976fcae9_4_k_cu_81e13be7_31354cute1_E,@object
	.size		_ZN39_INTERNAL_976fcae9_4_k_cu_81e13be7_31354cute1_E,(_ZN39_INTERNAL_976fcae9_4_k_cu_81e13be7_31354cuda3std3__45__cpo6cbeginE - _ZN39_INTERNAL_976fcae9_4_k_cu_81e13be7_31354cute1_E)
_ZN39_INTERNAL_976fcae9_4_k_cu_81e13be7_31354cute1_E:
	.zero		1
	.type		_ZN39_INTERNAL_976fcae9_4_k_cu_81e13be7_31354cuda3std3__45__cpo6cbeginE,@object
	.size		_ZN39_INTERNAL_976fcae9_4_k_cu_81e13be7_31354cuda3std3__45__cpo6cbeginE,(_ZN39_INTERNAL_976fcae9_4_k_cu_81e13be7_31354cuda3std3__48in_placeE - _ZN39_INTERNAL_976fcae9_4_k_cu_81e13be7_31354cuda3std3__45__cpo6cbeginE)
_ZN39_INTERNAL_976fcae9_4_k_cu_81e13be7_31354cuda3std3__45__cpo6cbeginE:
	.zero		1
	.type		_ZN39_INTERNAL_976fcae9_4_k_cu_81e13be7_31354cuda3std3__48in_placeE,@object
	.size		_ZN39_INTERNAL_976fcae9_4_k_cu_81e13be7_31354cuda3std3__48in_placeE,(_ZN39_INTERNAL_976fcae9_4_k_cu_81e13be7_31354cuda3std6ranges3__45__cpo9iter_moveE - _ZN39_INTERNAL_976fcae9_4_k_cu_81e13be7_31354cuda3std3__48in_placeE)
_ZN39_INTERNAL_976fcae9_4_k_cu_81e13be7_31354cuda3std3__48in_placeE:
	.zero		1
	.type		_ZN39_INTERNAL_976fcae9_4_k_cu_81e13be7_31354cuda3std6ranges3__45__cpo9iter_moveE,@object
	.size		_ZN39_INTERNAL_976fcae9_4_k_cu_81e13be7_31354cuda3std6ranges3__45__cpo9iter_moveE,(_ZN39_INTERNAL_976fcae9_4_k_cu_81e13be7_31354cuda3std3__45__cpo5beginE - _ZN39_INTERNAL_976fcae9_4_k_cu_81e13be7_31354cuda3std6ranges3__45__cpo9iter_moveE)
_ZN39_INTERNAL_976fcae9_4_k_cu_81e13be7_31354cuda3std6ranges3__45__cpo9iter_moveE:
	.zero		1
	.type		_ZN39_INTERNAL_976fcae9_4_k_cu_81e13be7_31354cuda3std3__45__cpo5beginE,@object
	.size		_ZN39_INTERNAL_976fcae9_4_k_cu_81e13be7_31354cuda3std3__45__cpo5beginE,(_ZN39_INTERNAL_976fcae9_4_k_cu_81e13be7_31354cuda3std3__441_GLOBAL__N__976fcae9_4_k_cu_81e13be7_31356ignoreE - _ZN39_INTERNAL_976fcae9_4_k_cu_81e13be7_31354cuda3std3__45__cpo5beginE)
_ZN39_INTERNAL_976fcae9_4_k_cu_81e13be7_31354cuda3std3__45__cpo5beginE:
	.zero		1
	.type		_ZN39_INTERNAL_976fcae9_4_k_cu_81e13be7_31354cuda3std3__441_GLOBAL__N__976fcae9_4_k_cu_81e13be7_31356ignoreE,@object
	.size		_ZN39_INTERNAL_976fcae9_4_k_cu_81e13be7_31354cuda3std3__441_GLOBAL__N__976fcae9_4_k_cu_81e13be7_31356ignoreE,(_ZN39_INTERNAL_976fcae9_4_k_cu_81e13be7_31354cute7productE - _ZN39_INTERNAL_976fcae9_4_k_cu_81e13be7_31354cuda3std3__441_GLOBAL__N__976fcae9_4_k_cu_81e13be7_31356ignoreE)
_ZN39_INTERNAL_976fcae9_4_k_cu_81e13be7_31354cuda3std3__441_GLOBAL__N__976fcae9_4_k_cu_81e13be7_31356ignoreE:
	.zero		1
	.type		_ZN39_INTERNAL_976fcae9_4_k_cu_81e13be7_31354cute7productE,@object
	.size		_ZN39_INTERNAL_976fcae9_4_k_cu_81e13be7_31354cute7productE,(_ZN39_INTERNAL_976fcae9_4_k_cu_81e13be7_31354cuda3std3__45__cpo3endE - _ZN39_INTERNAL_976fcae9_4_k_cu_81e13be7_31354cute7productE)
_ZN39_INTERNAL_976fcae9_4_k_cu_81e13be7_31354cute7productE:
	.zero		1
	.type		_ZN39_INTERNAL_976fcae9_4_k_cu_81e13be7_31354cuda3std3__45__cpo3endE,@object
	.size		_ZN39_INTERNAL_976fcae9_4_k_cu_81e13be7_31354cuda3std3__45__cpo3endE,(_ZN39_INTERNAL_976fcae9_4_k_cu_81e13be7_31354cuda3std3__419piecewise_constructE - _ZN39_INTERNAL_976fcae9_4_k_cu_81e13be7_31354cuda3std3__45__cpo3endE)
_ZN39_INTERNAL_976fcae9_4_k_cu_81e13be7_31354cuda3std3__45__cpo3endE:
	.zero		1
	.type		_ZN39_INTERNAL_976fcae9_4_k_cu_81e13be7_31354cuda3std3__419piecewise_constructE,@object
	.size		_ZN39_INTERNAL_976fcae9_4_k_cu_81e13be7_31354cuda3std3__419piecewise_constructE,(_ZN39_INTERNAL_976fcae9_4_k_cu_81e13be7_31354cuda3std3__45__cpo4cendE - _ZN39_INTERNAL_976fcae9_4_k_cu_81e13be7_31354cuda3std3__419piecewise_constructE)
_ZN39_INTERNAL_976fcae9_4_k_cu_81e13be7_31354cuda3std3__419piecewise_constructE:
	.zero		1
	.type		_ZN39_INTERNAL_976fcae9_4_k_cu_81e13be7_31354cuda3std3__45__cpo4cendE,@object
	.size		_ZN39_INTERNAL_976fcae9_4_k_cu_81e13be7_31354cuda3std3__45__cpo4cendE,(_ZN39_INTERNAL_976fcae9_4_k_cu_81e13be7_31354cuda3std6ranges3__45__cpo4swapE - _ZN39_INTERNAL_976fcae9_4_k_cu_81e13be7_31354cuda3std3__45__cpo4cendE)
_ZN39_INTERNAL_976fcae9_4_k_cu_81e13be7_31354cuda3std3__45__cpo4cendE:
	.zero		1
	.type		_ZN39_INTERNAL_976fcae9_4_k_cu_81e13be7_31354cuda3std6ranges3__45__cpo4swapE,@object
	.size		_ZN39_INTERNAL_976fcae9_4_k_cu_81e13be7_31354cuda3std6ranges3__45__cpo4swapE,(.L_10 - _ZN39_INTERNAL_976fcae9_4_k_cu_81e13be7_31354cuda3std6ranges3__45__cpo4swapE)
_ZN39_INTERNAL_976fcae9_4_k_cu_81e13be7_31354cuda3std6ranges3__45__cpo4swapE:
	.zero		1
.L_10:


//--------------------- .nv.constant0._ZN7cutlass13device_kernelINS_4conv6kernel13ConvUniversalINS1_16ConvProblemShapeILNS1_8OperatorE0ELi3EEENS1_10collective14CollectiveConvINS1_47MainloopSm100TmaUmmaWarpSpecializedImplicitGemmILS5_0ELi13ELi3ELi1ELi2EN4cute5tupleIJNSA_1CILi1EEESD_SD_EEEEENSB_IJNSC_ILi64EEESG_NSB_IJSG_EEEEEENS_6half_tESJ_NSA_8TiledMMAINSA_8MMA_AtomIJNSA_20SM100_MMA_F16BF16_SSISJ_SJ_fLi64ELi64ELNSA_4UMMA5MajorE0ELSO_0ELNSN_7ScaleInE0ELSP_0EEEEEENSA_6LayoutISE_NSB_IJNSC_ILi0EEEST_ST_EEEEENSB_IJNSA_10UnderscoreESW_SW_EEEEENS7_6detail27Sm100ImplicitGemmTileTraitsINSA_20SM90_TMA_LOAD_IM2COLENSA_14ComposedLayoutINSA_7SwizzleILi3ELi4ELi3EEENSA_18smem_ptr_flag_bitsILi16EEENSS_INSB_IJNSC_ILi8EEESG_EEENSB_IJSG_SD_EEEEEEEvEENS10_INSA_13SM90_TMA_LOADES1B_vEEEENS_8epilogue10collective18CollectiveEpilogueINS1G_23Sm100TmaWarpSpecializedILi3ELi2ELi16ELb1ELb0EEEJSI_NSB_IJNSS_ISG_SD_EENSS_INSC_ILi32EEESD_EEEEESJ_NSB_IJNSB_IJllllEEESD_ST_EEESJ_S1Q_NS1G_6fusion15FusionCallbacksIS1K_NS1R_17LinearCombinationISJ_fSJ_fLNS_15FloatRoundStyleE2EEESI_S1O_JEEENSA_5SM1004TMEM4LOAD26SM100_TMEM_LOAD_16dp256b4xES11_NS12_INS13_ILi2ELi4ELi3EEES16_NSS_INSB_IJS17_S1M_EEENSB_IJS1M_SD_EEEEEEENSA_17SM75_U32x4_LDSM_NENSA_21SM90_TMA_STORE_IM2COLES25_NSA_17SM90_U32x4_STSM_NENSA_39AutoVectorizingCopyWithAssumedAlignmentILi128EEEEEEvvEEEEvNT_6ParamsE --------------------------
	.section	.nv.constant0._ZN7cutlass13device_kernelINS_4conv6kernel13ConvUniversalINS1_16ConvProblemShapeILNS1_8OperatorE0ELi3EEENS1_10collective14CollectiveConvINS1_47MainloopSm100TmaUmmaWarpSpecializedImplicitGemmILS5_0ELi13ELi3ELi1ELi2EN4cute5tupleIJNSA_1CILi1EEESD_SD_EEEEENSB_IJNSC_ILi64EEESG_NSB_IJSG_EEEEEENS_6half_tESJ_NSA_8TiledMMAINSA_8MMA_AtomIJNSA_20SM100_MMA_F16BF16_SSISJ_SJ_fLi64ELi64ELNSA_4UMMA5MajorE0ELSO_0ELNSN_7ScaleInE0ELSP_0EEEEEENSA_6LayoutISE_NSB_IJNSC_ILi0EEEST_ST_EEEEENSB_IJNSA_10UnderscoreESW_SW_EEEEENS7_6detail27Sm100ImplicitGemmTileTraitsINSA_20SM90_TMA_LOAD_IM2COLENSA_14ComposedLayoutINSA_7SwizzleILi3ELi4ELi3EEENSA_18smem_ptr_flag_bitsILi16EEENSS_INSB_IJNSC_ILi8EEESG_EEENSB_IJSG_SD_EEEEEEEvEENS10_INSA_13SM90_TMA_LOADES1B_vEEEENS_8epilogue10collective18CollectiveEpilogueINS1G_23Sm100TmaWarpSpecializedILi3ELi2ELi16ELb1ELb0EEEJSI_NSB_IJNSS_ISG_SD_EENSS_INSC_ILi32EEESD_EEEEESJ_NSB_IJNSB_IJllllEEESD_ST_EEESJ_S1Q_NS1G_6fusion15FusionCallbacksIS1K_NS1R_17LinearCombinationISJ_fSJ_fLNS_15FloatRoundStyleE2EEESI_S1O_JEEENSA_5SM1004TMEM4LOAD26SM100_TMEM_LOAD_16dp256b4xES11_NS12_INS13_ILi2ELi4ELi3EEES16_NSS_INSB_IJS17_S1M_EEENSB_IJS1M_SD_EEEEEEENSA_17SM75_U32x4_LDSM_NENSA_21SM90_TMA_STORE_IM2COLES25_NSA_17SM90_U32x4_STSM_NENSA_39AutoVectorizingCopyWithAssumedAlignmentILi128EEEEEEvvEEEEvNT_6ParamsE,"a",@progbits
	.sectionflags	@""
	.align	4
.nv.constant0._ZN7cutlass13device_kernelINS_4conv6kernel13ConvUniversalINS1_16ConvProblemShapeILNS1_8OperatorE0ELi3EEENS1_10collective14CollectiveConvINS1_47MainloopSm100TmaUmmaWarpSpecializedImplicitGemmILS5_0ELi13ELi3ELi1ELi2EN4cute5tupleIJNSA_1CILi1EEESD_SD_EEEEENSB_IJNSC_ILi64EEESG_NSB_IJSG_EEEEEENS_6half_tESJ_NSA_8TiledMMAINSA_8MMA_AtomIJNSA_20SM100_MMA_F16BF16_SSISJ_SJ_fLi64ELi64ELNSA_4UMMA5MajorE0ELSO_0ELNSN_7ScaleInE0ELSP_0EEEEEENSA_6LayoutISE_NSB_IJNSC_ILi0EEEST_ST_EEEEENSB_IJNSA_10UnderscoreESW_SW_EEEEENS7_6detail27Sm100ImplicitGemmTileTraitsINSA_20SM90_TMA_LOAD_IM2COLENSA_14ComposedLayoutINSA_7SwizzleILi3ELi4ELi3EEENSA_18smem_ptr_flag_bitsILi16EEENSS_INSB_IJNSC_ILi8EEESG_EEENSB_IJSG_SD_EEEEEEEvEENS10_INSA_13SM90_TMA_LOADES1B_vEEEENS_8epilogue10collective18CollectiveEpilogueINS1G_23Sm100TmaWarpSpecializedILi3ELi2ELi16ELb1ELb0EEEJSI_NSB_IJNSS_ISG_SD_EENSS_INSC_ILi32EEESD_EEEEESJ_NSB_IJNSB_IJllllEEESD_ST_EEESJ_S1Q_NS1G_6fusion15FusionCallbacksIS1K_NS1R_17LinearCombinationISJ_fSJ_fLNS_15FloatRoundStyleE2EEESI_S1O_JEEENSA_5SM1004TMEM4LOAD26SM100_TMEM_LOAD_16dp256b4xES11_NS12_INS13_ILi2ELi4ELi3EEES16_NSS_INSB_IJS17_S1M_EEENSB_IJS1M_SD_EEEEEEENSA_17SM75_U32x4_LDSM_NENSA_21SM90_TMA_STORE_IM2COLES25_NSA_17SM90_U32x4_STSM_NENSA_39AutoVectorizingCopyWithAssumedAlignmentILi128EEEEEEvvEEEEvNT_6ParamsE:
	.zero		3200


//--------------------- SYMBOLS --------------------------

	.type		.nv.reservedSmem.offset0,@object
	.size		.nv.reservedSmem.offset0,0x4
	.type		.nv.reservedSmem.cap,@object
	.size		.nv.reservedSmem.cap,0x4
	.type		__assertfail,@function
